// auto-generated by cutlass_sweep.fmha — config: {"arch": "sm_90", "direction": "fwd", "dtype": "fp16", "head_dim": 16, "mask": "none", "schedule": "pingpong", "tile_kv": 128, "tile_q": 128}
#include "cutlass/cutlass.h"
#include "cute/tensor.hpp"
#include "cutlass/device_kernel.h"
#include "cutlass/kernel_hardware_info.h"
#include "88_hopper_fmha/collective/fmha_fusion.hpp"
#include "88_hopper_fmha/kernel/fmha_kernel_builder.hpp"

using namespace cute;
using Element = cutlass::half_t;
using TileShape = Shape<_128, _128, _16>;
using StrideQ = cute::tuple<int, _1, cute::tuple<int, int>>;
using StrideK = cute::tuple<int, _1, cute::tuple<int, int>>;
using StrideV = cute::tuple<int, cute::_1, cute::tuple<int, int>>;

using Kernel = typename cutlass::fmha::kernel::FmhaBuilder<
    Element, float, float,
    TileShape, StrideQ, StrideK, StrideV,
    cutlass::fmha::collective::DefaultFusion,
    cutlass::gemm::KernelTmaWarpSpecializedPingpong
  >::Kernel;

auto* _anchor = &cutlass::device_kernel<Kernel>;


// ===== COMPILED SASS (sm_90a) =====

	.target	sm_90a

	.elftype	@"ET_EXEC"


//--------------------- .note.nv.tkinfo           --------------------------
	.section	.note.nv.tkinfo,"",@"SHT_NOTE"
	.sectionflags	@"SHF_NOTE_NV_TKINFO"
	.tkinfo
        /*0018*/ 	.word	0x00000002
        /*0030*/ 	.string	""
        /*0030*/ 	.string	"ptxas"
        /*0030*/ 	.string	"Cuda compilation tools, release 13.0, V13.0.88"
        /*0030*/ 	.string	"Build cuda_13.0.r13.0/compiler.36424714_0"
        /*0030*/ 	.string	"-arch sm_90a -m 64 "



//--------------------- .note.nv.cuinfo           --------------------------
	.section	.note.nv.cuinfo,"",@"SHT_NOTE"
	.sectionflags	@"SHF_NOTE_NV_CUINFO"
        /*0018*/ 	.short	0x0002
        /*001a*/ 	.short	0x005a
        /*001c*/ 	.short	0x0082
	.zero		2


//--------------------- .nv.info                  --------------------------
	.section	.nv.info,"",@"SHT_CUDA_INFO"
	.align	4


	//----- nvinfo : EIATTR_REGCOUNT
	.align		4
        /*0000*/ 	.byte	0x04, 0x2f
        /*0002*/ 	.short	(.L_15 - .L_14)
	.align		4
.L_14:
        /*0004*/ 	.word	index@(_ZN7cutlass13device_kernelINS_4fmha6kernel28FmhaKernelTmaWarpSpecializedINS1_10collective30FmhaMainloopTmaWarpSpecializedINS_6half_tEffN4cute5tupleIJNS7_1CILi128EEESA_NS9_ILi16EEEEEENS8_IJiNS9_ILi1EEENS8_IJiiEEEEEESF_SF_NS4_13DefaultFusionEJNS2_6OptionILNS2_3TagE0ENS9_ILb1EEEEENSH_ILSI_2ESJ_EEEEENS4_15FmhaFwdEpilogueIS6_fNS8_IJNS9_ILi64EEESB_SA_EEEEENS2_23PersistentTileSchedulerEJSK_SL_EEEEEvNT_6ParamsE)
        /*0008*/ 	.word	0x000000a8


	//----- nvinfo : EIATTR_FRAME_SIZE
	.align		4
.L_15:
        /*000c*/ 	.byte	0x04, 0x11
        /*000e*/ 	.short	(.L_17 - .L_16)
	.align		4
.L_16:
        /*0010*/ 	.word	index@($__internal_0_$__cuda_sm20_rcp_rn_f32_slowpath)
        /*0014*/ 	.word	0x00000000


	//----- nvinfo : EIATTR_FRAME_SIZE
	.align		4
.L_17:
        /*0018*/ 	.byte	0x04, 0x11
        /*001a*/ 	.short	(.L_19 - .L_18)
	.align		4
.L_18:
        /*001c*/ 	.word	index@(_ZN7cutlass13device_kernelINS_4fmha6kernel28FmhaKernelTmaWarpSpecializedINS1_10collective30FmhaMainloopTmaWarpSpecializedINS_6half_tEffN4cute5tupleIJNS7_1CILi128EEESA_NS9_ILi16EEEEEENS8_IJiNS9_ILi1EEENS8_IJiiEEEEEESF_SF_NS4_13DefaultFusionEJNS2_6OptionILNS2_3TagE0ENS9_ILb1EEEEENSH_ILSI_2ESJ_EEEEENS4_15FmhaFwdEpilogueIS6_fNS8_IJNS9_ILi64EEESB_SA_EEEEENS2_23PersistentTileSchedulerEJSK_SL_EEEEEvNT_6ParamsE)
        /*0020*/ 	.word	0x00000000


	//----- nvinfo : EIATTR_MIN_STACK_SIZE
	.align		4
.L_19:
        /*0024*/ 	.byte	0x04, 0x12
        /*0026*/ 	.short	(.L_21 - .L_20)
	.align		4
.L_20:
        /*0028*/ 	.word	index@(_ZN7cutlass13device_kernelINS_4fmha6kernel28FmhaKernelTmaWarpSpecializedINS1_10collective30FmhaMainloopTmaWarpSpecializedINS_6half_tEffN4cute5tupleIJNS7_1CILi128EEESA_NS9_ILi16EEEEEENS8_IJiNS9_ILi1EEENS8_IJiiEEEEEESF_SF_NS4_13DefaultFusionEJNS2_6OptionILNS2_3TagE0ENS9_ILb1EEEEENSH_ILSI_2ESJ_EEEEENS4_15FmhaFwdEpilogueIS6_fNS8_IJNS9_ILi64EEESB_SA_EEEEENS2_23PersistentTileSchedulerEJSK_SL_EEEEEvNT_6ParamsE)
        /*002c*/ 	.word	0x00000000
.L_21:


//--------------------- .nv.compat                --------------------------
	.section	.nv.compat,"",@"SHT_CUDA_COMPAT_INFO"
	.align	4
        /*0000*/ 	.byte	0x02, 0x09, 0x01, 0x00, 0x02, 0x02, 0x04, 0x00, 0x02, 0x05, 0x05, 0x00, 0x03, 0x07, 0x01, 0x01
        /*0010*/ 	.byte	0x02, 0x03, 0x01, 0x00, 0x02, 0x06, 0x01, 0x00, 0x04, 0x0b, 0x08, 0x00, 0x00, 0x00, 0x00, 0x00
        /*0020*/ 	.byte	0x00, 0x00, 0x00, 0x00


//--------------------- .nv.info._ZN7cutlass13device_kernelINS_4fmha6kernel28FmhaKernelTmaWarpSpecializedINS1_10collective30FmhaMainloopTmaWarpSpecializedINS_6half_tEffN4cute5tupleIJNS7_1CILi128EEESA_NS9_ILi16EEEEEENS8_IJiNS9_ILi1EEENS8_IJiiEEEEEESF_SF_NS4_13DefaultFusionEJNS2_6OptionILNS2_3TagE0ENS9_ILb1EEEEENSH_ILSI_2ESJ_EEEEENS4_15FmhaFwdEpilogueIS6_fNS8_IJNS9_ILi64EEESB_SA_EEEEENS2_23PersistentTileSchedulerEJSK_SL_EEEEEvNT_6ParamsE --------------------------
	.section	.nv.info._ZN7cutlass13device_kernelINS_4fmha6kernel28FmhaKernelTmaWarpSpecializedINS1_10collective30FmhaMainloopTmaWarpSpecializedINS_6half_tEffN4cute5tupleIJNS7_1CILi128EEESA_NS9_ILi16EEEEEENS8_IJiNS9_ILi1EEENS8_IJiiEEEEEESF_SF_NS4_13DefaultFusionEJNS2_6OptionILNS2_3TagE0ENS9_ILb1EEEEENSH_ILSI_2ESJ_EEEEENS4_15FmhaFwdEpilogueIS6_fNS8_IJNS9_ILi64EEESB_SA_EEEEENS2_23PersistentTileSchedulerEJSK_SL_EEEEEvNT_6ParamsE,"",@"SHT_CUDA_INFO"
	.sectionflags	@""
	.align	4


	//----- nvinfo : EIATTR_CUDA_API_VERSION
	.align		4
        /*0000*/ 	.byte	0x04, 0x37
        /*0002*/ 	.short	(.L_23 - .L_22)
.L_22:
        /*0004*/ 	.word	0x00000082


	//----- nvinfo : EIATTR_KPARAM_INFO
	.align		4
.L_23:
        /*0008*/ 	.byte	0x04, 0x17
        /*000a*/ 	.short	(.L_25 - .L_24)
.L_24:
        /*000c*/ 	.word	0x00000000
        /*0010*/ 	.short	0x0000
        /*0012*/ 	.short	0x0070
        /*0014*/ 	.byte	0x00, 0xf0, 0x01, 0x20


	//----- nvinfo : EIATTR_SPARSE_MMA_MASK
	.align		4
.L_25:
        /*0018*/ 	.byte	0x03, 0x50
        /*001a*/ 	.short	0x0000


	//----- nvinfo : EIATTR_MAXREG_COUNT
	.align		4
        /*001c*/ 	.byte	0x03, 0x1b
        /*001e*/ 	.short	0x00a8


	//----- nvinfo : EIATTR_NUM_BARRIERS
	.align		4
        /*0020*/ 	.byte	0x02, 0x4c
        /*0022*/ 	.byte	0x02
	.zero		1


	//----- nvinfo : EIATTR_EXTERNS
	.align		4
        /*0024*/ 	.byte	0x04, 0x0f
        /*0026*/ 	.short	(.L_27 - .L_26)


	//   ....[0]....
	.align		4
.L_26:
        /*0028*/ 	.word	index@(__assertfail)


	//----- nvinfo : EIATTR_MERCURY_ISA_VERSION
	.align		4
.L_27:
        /*002c*/ 	.byte	0x03, 0x5f
        /*002e*/ 	.short	0x0101


	//----- nvinfo : EIATTR_INT_WARP_WIDE_INSTR_OFFSETS
	.align		4
        /*0030*/ 	.byte	0x04, 0x31
        /*0032*/ 	.short	(.L_29 - .L_28)


	//   ....[0]....
.L_28:
        /*0034*/ 	.word	0x00000760


	//   ....[1]....
        /*0038*/ 	.word	0x00000770


	//   ....[2]....
        /*003c*/ 	.word	0x00000780


	//   ....[3]....
        /*0040*/ 	.word	0x00000790


	//   ....[4]....
        /*0044*/ 	.word	0x00000800


	//   ....[5]....
        /*0048*/ 	.word	0x00000980


	//   ....[6]....
        /*004c*/ 	.word	0x00000a30


	//----- nvinfo : EIATTR_COOP_GROUP_MASK_REGIDS
	.align		4
.L_29:
        /*0050*/ 	.byte	0x04, 0x29
        /*0052*/ 	.short	(.L_31 - .L_30)


	//   ....[0]....
.L_30:
        /*0054*/ 	.word	0xffffffff


	//   ....[1]....
        /*0058*/ 	.word	0xffffffff


	//   ....[2]....
        /*005c*/ 	.word	0xffffffff


	//   ....[3]....
        /*0060*/ 	.word	0xffffffff


	//   ....[4]....
        /*0064*/ 	.word	0xffffffff


	//   ....[5]....
        /*0068*/ 	.word	0xffffffff


	//   ....[6]....
        /*006c*/ 	.word	0xffffffff


	//   ....[7]....
        /*0070*/ 	.word	0xffffffff


	//   ....[8]....
        /*0074*/ 	.word	0xffffffff


	//   ....[9]....
        /*0078*/ 	.word	0xffffffff


	//   ....[10]....
        /*007c*/ 	.word	0xffffffff


	//   ....[11]....
        /*0080*/ 	.word	0xffffffff


	//   ....[12]....
        /*0084*/ 	.word	0xffffffff


	//   ....[13]....
        /*0088*/ 	.word	0xffffffff


	//   ....[14]....
        /*008c*/ 	.word	0xffffffff


	//   ....[15]....
        /*0090*/ 	.word	0xffffffff


	//   ....[16]....
        /*0094*/ 	.word	0xffffffff


	//   ....[17]....
        /*0098*/ 	.word	0xffffffff


	//----- nvinfo : EIATTR_COOP_GROUP_INSTR_OFFSETS
	.align		4
.L_31:
        /*009c*/ 	.byte	0x04, 0x28
        /*009e*/ 	.short	(.L_33 - .L_32)


	//   ....[0]....
.L_32:
        /*00a0*/ 	.word	0x00000070


	//   ....[1]....
        /*00a4*/ 	.word	0x000000a0


	//   ....[2]....
        /*00a8*/ 	.word	0x000001d0


	//   ....[3]....
        /*00ac*/ 	.word	0x000003e0


	//   ....[4]....
        /*00b0*/ 	.word	0x000005a0


	//   ....[5]....
        /*00b4*/ 	.word	0x00000700


	//   ....[6]....
        /*00b8*/ 	.word	0x00001560


	//   ....[7]....
        /*00bc*/ 	.word	0x00001580


	//   ....[8]....
        /*00c0*/ 	.word	0x00001e00


	//   ....[9]....
        /*00c4*/ 	.word	0x00001f20


	//   ....[10]....
        /*00c8*/ 	.word	0x00003a30


	//   ....[11]....
        /*00cc*/ 	.word	0x00003a50


	//   ....[12]....
        /*00d0*/ 	.word	0x000042f0


	//   ....[13]....
        /*00d4*/ 	.word	0x00004420


	//   ....[14]....
        /*00d8*/ 	.word	0x00005e90


	//   ....[15]....
        /*00dc*/ 	.word	0x00005ed0


	//   ....[16]....
        /*00e0*/ 	.word	0x00005f10


	//   ....[17]....
        /*00e4*/ 	.word	0x00005f20


	//----- nvinfo : EIATTR_REG_RECONFIG
	.align		4
.L_33:
        /*00e8*/ 	.byte	0x01, 0x54
	.zero		2


	//----- nvinfo : EIATTR_SYSCALL_OFFSETS
	.align		4
        /*00ec*/ 	.byte	0x04, 0x46
        /*00ee*/ 	.short	(.L_35 - .L_34)


	//   ....[0]....
.L_34:
        /*00f0*/ 	.word	0x000067d0


	//   ....[1]....
        /*00f4*/ 	.word	0x00006930


	//----- nvinfo : EIATTR_MBARRIER_INSTR_OFFSETS
	.align		4
.L_35:
        /*00f8*/ 	.byte	0x04, 0x39
        /*00fa*/ 	.short	(.L_37 - .L_36)


	//   ....[0]....
.L_36:
        /*00fc*/ 	.word	0x00000390
        /*0100*/ 	.word	0x000000ff
        /*0104*/ 	.word	0x00007250
        /*0108*/ 	.short	0x0100
        /*010a*/ 	.byte	0x08
	.zero		1


	//   ....[1]....
        /*010c*/ 	.word	0x000003a0
        /*0110*/ 	.word	0x000000ff
        /*0114*/ 	.word	0x00007260
        /*0118*/ 	.short	0x0100
        /*011a*/ 	.byte	0x08
	.zero		1


	//   ....[2]....
        /*011c*/ 	.word	0x000003b0
        /*0120*/ 	.word	0x000000ff
        /*0124*/ 	.word	0x00007258
        /*0128*/ 	.short	0x0100
        /*012a*/ 	.byte	0x08
	.zero		1


	//   ....[3]....
        /*012c*/ 	.word	0x000003c0
        /*0130*/ 	.word	0x000000ff
        /*0134*/ 	.word	0x00007268
        /*0138*/ 	.short	0x0100
        /*013a*/ 	.byte	0x08
	.zero		1


	//   ....[4]....
        /*013c*/ 	.word	0x000004f0
        /*0140*/ 	.word	0x000000ff
        /*0144*/ 	.word	0x00007200
        /*0148*/ 	.short	0x0100
        /*014a*/ 	.byte	0x08
	.zero		1


	//   ....[5]....
        /*014c*/ 	.word	0x00000500
        /*0150*/ 	.word	0x000000ff
        /*0154*/ 	.word	0x00007228
        /*0158*/ 	.short	0x0100
        /*015a*/ 	.byte	0x08
	.zero		1


	//   ....[6]....
        /*015c*/ 	.word	0x00000510
        /*0160*/ 	.word	0x000000ff
        /*0164*/ 	.word	0x00007208
        /*0168*/ 	.short	0x0100
        /*016a*/ 	.byte	0x08
	.zero		1


	//   ....[7]....
        /*016c*/ 	.word	0x00000520
        /*0170*/ 	.word	0x000000ff
        /*0174*/ 	.word	0x00007230
        /*0178*/ 	.short	0x0100
        /*017a*/ 	.byte	0x08
	.zero		1


	//   ....[8]....
        /*017c*/ 	.word	0x00000530
        /*0180*/ 	.word	0x000000ff
        /*0184*/ 	.word	0x00007210
        /*0188*/ 	.short	0x0100
        /*018a*/ 	.byte	0x08
	.zero		1


	//   ....[9]....
        /*018c*/ 	.word	0x00000540
        /*0190*/ 	.word	0x000000ff
        /*0194*/ 	.word	0x00007238
        /*0198*/ 	.short	0x0100
        /*019a*/ 	.byte	0x08
	.zero		1


	//   ....[10]....
        /*019c*/ 	.word	0x00000550
        /*01a0*/ 	.word	0x000000ff
        /*01a4*/ 	.word	0x00007218
        /*01a8*/ 	.short	0x0100
        /*01aa*/ 	.byte	0x08
	.zero		1


	//   ....[11]....
        /*01ac*/ 	.word	0x00000560
        /*01b0*/ 	.word	0x000000ff
        /*01b4*/ 	.word	0x00007240
        /*01b8*/ 	.short	0x0100
        /*01ba*/ 	.byte	0x08
	.zero		1


	//   ....[12]....
        /*01bc*/ 	.word	0x00000570
        /*01c0*/ 	.word	0x000000ff
        /*01c4*/ 	.word	0x00007220
        /*01c8*/ 	.short	0x0100
        /*01ca*/ 	.byte	0x08
	.zero		1


	//   ....[13]....
        /*01cc*/ 	.word	0x00000580
        /*01d0*/ 	.word	0x000000ff
        /*01d4*/ 	.word	0x00007248
        /*01d8*/ 	.short	0x0100
        /*01da*/ 	.byte	0x08
	.zero		1


	//   ....[14]....
        /*01dc*/ 	.word	0x000006b0
        /*01e0*/ 	.word	0x000000ff
        /*01e4*/ 	.word	0x00007270
        /*01e8*/ 	.short	0x0100
        /*01ea*/ 	.byte	0x08
	.zero		1


	//   ....[15]....
        /*01ec*/ 	.word	0x000006c0
        /*01f0*/ 	.word	0x000000ff
        /*01f4*/ 	.word	0x00007280
        /*01f8*/ 	.short	0x0100
        /*01fa*/ 	.byte	0x08
	.zero		1


	//   ....[16]....
        /*01fc*/ 	.word	0x000006d0
        /*0200*/ 	.word	0x000000ff
        /*0204*/ 	.word	0x00007278
        /*0208*/ 	.short	0x0100
        /*020a*/ 	.byte	0x08
	.zero		1


	//   ....[17]....
        /*020c*/ 	.word	0x000006e0
        /*0210*/ 	.word	0x000000ff
        /*0214*/ 	.word	0x00007288
        /*0218*/ 	.short	0x0100
        /*021a*/ 	.byte	0x08
	.zero		1


	//   ....[18]....
        /*021c*/ 	.word	0x00000820
        /*0220*/ 	.word	0x000000ff
        /*0224*/ 	.word	0x00007290
        /*0228*/ 	.short	0x0100
        /*022a*/ 	.byte	0x06
	.zero		1


	//   ....[19]....
        /*022c*/ 	.word	0x00000830
        /*0230*/ 	.word	0x000000ff
        /*0234*/ 	.word	0x00007298
        /*0238*/ 	.short	0x0100
        /*023a*/ 	.byte	0x06
	.zero		1


	//   ....[20]....
        /*023c*/ 	.word	0x00000840
        /*0240*/ 	.word	0x000000ff
        /*0244*/ 	.word	0x000072a0
        /*0248*/ 	.short	0x0100
        /*024a*/ 	.byte	0x06
	.zero		1


	//   ....[21]....
        /*024c*/ 	.word	0x00000850
        /*0250*/ 	.word	0x000000ff
        /*0254*/ 	.word	0x000072a8
        /*0258*/ 	.short	0x0100
        /*025a*/ 	.byte	0x06
	.zero		1


	//   ....[22]....
        /*025c*/ 	.word	0x00000950
        /*0260*/ 	.word	0x000000ff
        /*0264*/ 	.word	0x000072c0
        /*0268*/ 	.short	0x0100
        /*026a*/ 	.byte	0x08
	.zero		1


	//   ....[23]....
        /*026c*/ 	.word	0x00000960
        /*0270*/ 	.word	0x000000ff
        /*0274*/ 	.word	0x000072c8
        /*0278*/ 	.short	0x0100
        /*027a*/ 	.byte	0x08
	.zero		1


	//   ....[24]....
        /*027c*/ 	.word	0x00000a60
        /*0280*/ 	.word	0x000000ff
        /*0284*/ 	.word	0x000072b0
        /*0288*/ 	.short	0x0100
        /*028a*/ 	.byte	0x06
	.zero		1


	//   ....[25]....
        /*028c*/ 	.word	0x000011f0
        /*0290*/ 	.word	0x000000ff
        /*0294*/ 	.word	0x00007250
        /*0298*/ 	.short	0x010a
        /*029a*/ 	.byte	0x05
	.zero		1


	//   ....[26]....
        /*029c*/ 	.word	0x000012b0
        /*02a0*/ 	.word	0x000000ff
        /*02a4*/ 	.word	0x00007200
        /*02a8*/ 	.short	0x010a
        /*02aa*/ 	.byte	0x0b
	.zero		1


	//   ....[27]....
        /*02ac*/ 	.word	0x000012d0
        /*02b0*/ 	.word	0x000000ff
        /*02b4*/ 	.word	0xfffffff8
        /*02b8*/ 	.short	0x010a
        /*02ba*/ 	.byte	0x08
	.zero		1


	//   ....[28]....
        /*02bc*/ 	.word	0x00003060
        /*02c0*/ 	.word	0x0000000c
        /*02c4*/ 	.word	0x00000000
        /*02c8*/ 	.short	0x0101
        /*02ca*/ 	.byte	0x0a
	.zero		1


	//   ....[29]....
        /*02cc*/ 	.word	0x000032b0
        /*02d0*/ 	.word	0x000000ff
        /*02d4*/ 	.word	0x00007200
        /*02d8*/ 	.short	0x010a
        /*02da*/ 	.byte	0x06
	.zero		1


	//   ....[30]....
        /*02dc*/ 	.word	0x000035d0
        /*02e0*/ 	.word	0x000000ff
        /*02e4*/ 	.word	0x00000000
        /*02e8*/ 	.short	0x0101
        /*02ea*/ 	.byte	0x06
	.zero		1


	//   ....[31]....
        /*02ec*/ 	.word	0x00003730
        /*02f0*/ 	.word	0x000000ff
        /*02f4*/ 	.word	0x00007200
        /*02f8*/ 	.short	0x010a
        /*02fa*/ 	.byte	0x06
	.zero		1


	//   ....[32]....
        /*02fc*/ 	.word	0x000055f0
        /*0300*/ 	.word	0x000000ff
        /*0304*/ 	.word	0x00007200
        /*0308*/ 	.short	0x010a
        /*030a*/ 	.byte	0x06
	.zero		1


	//   ....[33]....
        /*030c*/ 	.word	0x00005880
        /*0310*/ 	.word	0x000000ff
        /*0314*/ 	.word	0x00007200
        /*0318*/ 	.short	0x010a
        /*031a*/ 	.byte	0x06
	.zero		1


	//   ....[34]....
        /*031c*/ 	.word	0x00005b90
        /*0320*/ 	.word	0x000000ff
        /*0324*/ 	.word	0x00000000
        /*0328*/ 	.short	0x0101
        /*032a*/ 	.byte	0x06
	.zero		1


	//   ....[35]....
        /*032c*/ 	.word	0x00005c40
        /*0330*/ 	.word	0x000000ff
        /*0334*/ 	.word	0x00000000
        /*0338*/ 	.short	0x0101
        /*033a*/ 	.byte	0x06
	.zero		1


	//   ....[36]....
        /*033c*/ 	.word	0x00005de0
        /*0340*/ 	.word	0x000000ff
        /*0344*/ 	.word	0x00000000
        /*0348*/ 	.short	0x0101
        /*034a*/ 	.byte	0x04
	.zero		1


	//   ....[37]....
        /*034c*/ 	.word	0x00005e60
        /*0350*/ 	.word	0x000000ff
        /*0354*/ 	.word	0x00000000
        /*0358*/ 	.short	0x0101
        /*035a*/ 	.byte	0x09
	.zero		1


	//   ....[38]....
        /*035c*/ 	.word	0x00006310
        /*0360*/ 	.word	0x000000ff
        /*0364*/ 	.word	0x00000008
        /*0368*/ 	.short	0x010a
        /*036a*/ 	.byte	0x08
	.zero		1


	//   ....[39]....
        /*036c*/ 	.word	0x00006d90
        /*0370*/ 	.word	0x00000000
        /*0374*/ 	.word	0x00007290
        /*0378*/ 	.short	0x0101
        /*037a*/ 	.byte	0x32
	.zero		1


	//   ....[40]....
        /*037c*/ 	.word	0x00007150
        /*0380*/ 	.word	0x00000007
        /*0384*/ 	.word	0x00007260
        /*0388*/ 	.short	0x010a
        /*038a*/ 	.byte	0x3f
	.zero		1


	//   ....[41]....
        /*038c*/ 	.word	0x000073c0
        /*0390*/ 	.word	0x00000007
        /*0394*/ 	.word	0x000072b0
        /*0398*/ 	.short	0x0101
        /*039a*/ 	.byte	0x3f
	.zero		1


	//   ....[42]....
        /*039c*/ 	.word	0x000073d0
        /*03a0*/ 	.word	0x00000007
        /*03a4*/ 	.word	0x000072b0
        /*03a8*/ 	.short	0x010a
        /*03aa*/ 	.byte	0x3f
	.zero		1


	//   ....[43]....
        /*03ac*/ 	.word	0x00007470
        /*03b0*/ 	.word	0x00000004
        /*03b4*/ 	.word	0x00007260
        /*03b8*/ 	.short	0x010a
        /*03ba*/ 	.byte	0x3f
	.zero		1


	//   ....[44]....
        /*03bc*/ 	.word	0x000079e0
        /*03c0*/ 	.word	0x00000008
        /*03c4*/ 	.word	0x00007228
        /*03c8*/ 	.short	0x010a
        /*03ca*/ 	.byte	0x3f
	.zero		1


	//   ....[45]....
        /*03cc*/ 	.word	0x00007c50
        /*03d0*/ 	.word	0x00000004
        /*03d4*/ 	.word	0x000072b0
        /*03d8*/ 	.short	0x0101
        /*03da*/ 	.byte	0x3f
	.zero		1


	//   ....[46]....
        /*03dc*/ 	.word	0x00007c60
        /*03e0*/ 	.word	0x00000004
        /*03e4*/ 	.word	0x000072b0
        /*03e8*/ 	.short	0x010a
        /*03ea*/ 	.byte	0x3f
	.zero		1


	//   ....[47]....
        /*03ec*/ 	.word	0x00007d10
        /*03f0*/ 	.word	0x00000007
        /*03f4*/ 	.word	0x00007228
        /*03f8*/ 	.short	0x010a
        /*03fa*/ 	.byte	0x3f
	.zero		1


	//   ....[48]....
        /*03fc*/ 	.word	0x00008010
        /*0400*/ 	.word	0x00000007
        /*0404*/ 	.word	0x00007228
        /*0408*/ 	.short	0x010a
        /*040a*/ 	.byte	0x3f
	.zero		1


	//   ....[49]....
        /*040c*/ 	.word	0x000082a0
        /*0410*/ 	.word	0x00000007
        /*0414*/ 	.word	0x00007228
        /*0418*/ 	.short	0x010a
        /*041a*/ 	.byte	0x3f
	.zero		1


	//   ....[50]....
        /*041c*/ 	.word	0x00008580
        /*0420*/ 	.word	0x00000003
        /*0424*/ 	.word	0x00007250
        /*0428*/ 	.short	0x010a
        /*042a*/ 	.byte	0x3f
	.zero		1


	//   ....[51]....
        /*042c*/ 	.word	0x000085e0
        /*0430*/ 	.word	0x00000005
        /*0434*/ 	.word	0x00007200
        /*0438*/ 	.short	0x010a
        /*043a*/ 	.byte	0x3f
	.zero		1


	//   ....[52]....
        /*043c*/ 	.word	0x00008640
        /*0440*/ 	.word	0x00000000
        /*0444*/ 	.word	0xfffffff8
        /*0448*/ 	.short	0x010a
        /*044a*/ 	.byte	0x3f
	.zero		1


	//   ....[53]....
        /*044c*/ 	.word	0x000086a0
        /*0450*/ 	.word	0x00000003
        /*0454*/ 	.word	0x00007200
        /*0458*/ 	.short	0x010a
        /*045a*/ 	.byte	0x3f
	.zero		1


	//   ....[54]....
        /*045c*/ 	.word	0x00008700
        /*0460*/ 	.word	0x00000005
        /*0464*/ 	.word	0x00007200
        /*0468*/ 	.short	0x010a
        /*046a*/ 	.byte	0x3f
	.zero		1


	//   ....[55]....
        /*046c*/ 	.word	0x00008760
        /*0470*/ 	.word	0x00000006
        /*0474*/ 	.word	0x00007200
        /*0478*/ 	.short	0x010a
        /*047a*/ 	.byte	0x3f
	.zero		1


	//   ....[56]....
        /*047c*/ 	.word	0x000087c0
        /*0480*/ 	.word	0x00000003
        /*0484*/ 	.word	0x00000008
        /*0488*/ 	.short	0x010a
        /*048a*/ 	.byte	0x3f
	.zero		1


	//   ....[57]....
        /*048c*/ 	.word	0x00008890
        /*0490*/ 	.word	0x00000007
        /*0494*/ 	.word	0x00007260
        /*0498*/ 	.short	0x010a
        /*049a*/ 	.byte	0x3f
	.zero		1


	//   ....[58]....
        /*049c*/ 	.word	0x000088e0
        /*04a0*/ 	.word	0x00000007
        /*04a4*/ 	.word	0x000072b0
        /*04a8*/ 	.short	0x010a
        /*04aa*/ 	.byte	0x3f
	.zero		1


	//   ....[59]....
        /*04ac*/ 	.word	0x00008930
        /*04b0*/ 	.word	0x00000004
        /*04b4*/ 	.word	0x00007260
        /*04b8*/ 	.short	0x010a
        /*04ba*/ 	.byte	0x3f
	.zero		1


	//   ....[60]....
        /*04bc*/ 	.word	0x00008a00
        /*04c0*/ 	.word	0x00000008
        /*04c4*/ 	.word	0x00007228
        /*04c8*/ 	.short	0x010a
        /*04ca*/ 	.byte	0x3f
	.zero		1


	//   ....[61]....
        /*04cc*/ 	.word	0x00008a50
        /*04d0*/ 	.word	0x00000004
        /*04d4*/ 	.word	0x000072b0
        /*04d8*/ 	.short	0x010a
        /*04da*/ 	.byte	0x3f
	.zero		1


	//   ....[62]....
        /*04dc*/ 	.word	0x00008aa0
        /*04e0*/ 	.word	0x00000007
        /*04e4*/ 	.word	0x00007228
        /*04e8*/ 	.short	0x010a
        /*04ea*/ 	.byte	0x3f
	.zero		1


	//   ....[63]....
        /*04ec*/ 	.word	0x00008af0
        /*04f0*/ 	.word	0x00000007
        /*04f4*/ 	.word	0x00007228
        /*04f8*/ 	.short	0x010a
        /*04fa*/ 	.byte	0x3f
	.zero		1


	//   ....[64]....
        /*04fc*/ 	.word	0x00008b40
        /*0500*/ 	.word	0x00000007
        /*0504*/ 	.word	0x00007228
        /*0508*/ 	.short	0x010a
        /*050a*/ 	.byte	0x3f
	.zero		1


	//----- nvinfo : EIATTR_NUM_MBARRIERS
	.align		4
.L_37:
        /*050c*/ 	.byte	0x03, 0x38
        /*050e*/ 	.short	0x0019


	//----- nvinfo : EIATTR_EXIT_INSTR_OFFSETS
	.align		4
        /*0510*/ 	.byte	0x04, 0x1c
        /*0512*/ 	.short	(.L_39 - .L_38)


	//   ....[0]....
.L_38:
        /*0514*/ 	.word	0x00000ac0


	//   ....[1]....
        /*0518*/ 	.word	0x00000b30


	//   ....[2]....
        /*051c*/ 	.word	0x00006dc0


	//   ....[3]....
        /*0520*/ 	.word	0x00006e20


	//   ....[4]....
        /*0524*/ 	.word	0x00006e50


	//   ....[5]....
        /*0528*/ 	.word	0x000076e0


	//   ....[6]....
        /*052c*/ 	.word	0x00007710


	//   ....[7]....
        /*0530*/ 	.word	0x00008560


	//----- nvinfo : EIATTR_MAX_THREADS
	.align		4
.L_39:
        /*0534*/ 	.byte	0x04, 0x05
        /*0536*/ 	.short	(.L_41 - .L_40)
.L_40:
        /*0538*/ 	.word	0x00000180
        /*053c*/ 	.word	0x00000001
        /*0540*/ 	.word	0x00000001


	//----- nvinfo : EIATTR_CRS_STACK_SIZE
	.align		4
.L_41:
        /*0544*/ 	.byte	0x04, 0x1e
        /*0546*/ 	.short	(.L_43 - .L_42)
.L_42:
        /*0548*/ 	.word	0x00000000


	//----- nvinfo : EIATTR_CBANK_PARAM_SIZE
	.align		4
.L_43:
        /*054c*/ 	.byte	0x03, 0x19
        /*054e*/ 	.short	0x0870


	//----- nvinfo : EIATTR_PARAM_CBANK
	.align		4
        /*0550*/ 	.byte	0x04, 0x0a
        /*0552*/ 	.short	(.L_45 - .L_44)
	.align		4
.L_44:
        /*0554*/ 	.word	index@(.nv.constant0._ZN7cutlass13device_kernelINS_4fmha6kernel28FmhaKernelTmaWarpSpecializedINS1_10collective30FmhaMainloopTmaWarpSpecializedINS_6half_tEffN4cute5tupleIJNS7_1CILi128EEESA_NS9_ILi16EEEEEENS8_IJiNS9_ILi1EEENS8_IJiiEEEEEESF_SF_NS4_13DefaultFusionEJNS2_6OptionILNS2_3TagE0ENS9_ILb1EEEEENSH_ILSI_2ESJ_EEEEENS4_15FmhaFwdEpilogueIS6_fNS8_IJNS9_ILi64EEESB_SA_EEEEENS2_23PersistentTileSchedulerEJSK_SL_EEEEEvNT_6ParamsE)
        /*0558*/ 	.short	0x0210
        /*055a*/ 	.short	0x0870


	//----- nvinfo : EIATTR_SW_WAR
	.align		4
.L_45:
        /*055c*/ 	.byte	0x04, 0x36
        /*055e*/ 	.short	(.L_47 - .L_46)
.L_46:
        /*0560*/ 	.word	0x00000008
.L_47:


//--------------------- .nv.callgraph             --------------------------
	.section	.nv.callgraph,"",@"SHT_CUDA_CALLGRAPH"
	.align	4
	.sectionentsize	8
	.align		4
        /*0000*/ 	.word	0x00000000
	.align		4
        /*0004*/ 	.word	0xffffffff
	.align		4
        /*0008*/ 	.word	index@(_ZN7cutlass13device_kernelINS_4fmha6kernel28FmhaKernelTmaWarpSpecializedINS1_10collective30FmhaMainloopTmaWarpSpecializedINS_6half_tEffN4cute5tupleIJNS7_1CILi128EEESA_NS9_ILi16EEEEEENS8_IJiNS9_ILi1EEENS8_IJiiEEEEEESF_SF_NS4_13DefaultFusionEJNS2_6OptionILNS2_3TagE0ENS9_ILb1EEEEENSH_ILSI_2ESJ_EEEEENS4_15FmhaFwdEpilogueIS6_fNS8_IJNS9_ILi64EEESB_SA_EEEEENS2_23PersistentTileSchedulerEJSK_SL_EEEEEvNT_6ParamsE)
	.align		4
        /*000c*/ 	.word	index@(__assertfail)
	.align		4
        /*0010*/ 	.word	0x00000000
	.align		4
        /*0014*/ 	.word	0xfffffffe
	.align		4
        /*0018*/ 	.word	0x00000000
	.align		4
        /*001c*/ 	.word	0xfffffffd
	.align		4
        /*0020*/ 	.word	0x00000000
	.align		4
        /*0024*/ 	.word	0xfffffffc


//--------------------- .nv.constant4             --------------------------
	.section	.nv.constant4,"a",@progbits
	.align	8
	.align		8
.nv.constant4:
        /*0000*/ 	.dword	__assertfail
	.align		8
        /*0008*/ 	.dword	__unnamed_1
	.align		8
        /*0010*/ 	.dword	_ZN39_INTERNAL_f0679ba3_4_k_cu_ee8ab7f4_30314cuda3std3__45__cpo5beginE
	.align		8
        /*0018*/ 	.dword	_ZN39_INTERNAL_f0679ba3_4_k_cu_ee8ab7f4_30314cuda3std3__45__cpo3endE
	.align		8
        /*0020*/ 	.dword	_ZN39_INTERNAL_f0679ba3_4_k_cu_ee8ab7f4_30314cuda3std3__45__cpo6cbeginE
	.align		8
        /*0028*/ 	.dword	_ZN39_INTERNAL_f0679ba3_4_k_cu_ee8ab7f4_30314cuda3std3__45__cpo4cendE
	.align		8
        /*0030*/ 	.dword	_ZN39_INTERNAL_f0679ba3_4_k_cu_ee8ab7f4_30314cuda3std3__441_GLOBAL__N__f0679ba3_4_k_cu_ee8ab7f4_30316ignoreE
	.align		8
        /*0038*/ 	.dword	_ZN39_INTERNAL_f0679ba3_4_k_cu_ee8ab7f4_30314cuda3std3__419piecewise_constructE
	.align		8
        /*0040*/ 	.dword	_ZN39_INTERNAL_f0679ba3_4_k_cu_ee8ab7f4_30314cuda3std3__48in_placeE
	.align		8
        /*0048*/ 	.dword	_ZN39_INTERNAL_f0679ba3_4_k_cu_ee8ab7f4_30314cuda3std6ranges3__45__cpo4swapE
	.align		8
        /*0050*/ 	.dword	_ZN39_INTERNAL_f0679ba3_4_k_cu_ee8ab7f4_30314cuda3std6ranges3__45__cpo9iter_moveE
	.align		8
        /*0058*/ 	.dword	_ZN39_INTERNAL_f0679ba3_4_k_cu_ee8ab7f4_30314cute7productE
	.align		8
        /*0060*/ 	.dword	_ZN39_INTERNAL_f0679ba3_4_k_cu_ee8ab7f4_30314cute1_E
	.align		8
        /*0068*/ 	.dword	$str$24
	.align		8
        /*0070*/ 	.dword	$str$25


//--------------------- .text._ZN7cutlass13device_kernelINS_4fmha6kernel28FmhaKernelTmaWarpSpecializedINS1_10collective30FmhaMainloopTmaWarpSpecializedINS_6half_tEffN4cute5tupleIJNS7_1CILi128EEESA_NS9_ILi16EEEEEENS8_IJiNS9_ILi1EEENS8_IJiiEEEEEESF_SF_NS4_13DefaultFusionEJNS2_6OptionILNS2_3TagE0ENS9_ILb1EEEEENSH_ILSI_2ESJ_EEEEENS4_15FmhaFwdEpilogueIS6_fNS8_IJNS9_ILi64EEESB_SA_EEEEENS2_23PersistentTileSchedulerEJSK_SL_EEEEEvNT_6ParamsE --------------------------
	.section	.text._ZN7cutlass13device_kernelINS_4fmha6kernel28FmhaKernelTmaWarpSpecializedINS1_10collective30FmhaMainloopTmaWarpSpecializedINS_6half_tEffN4cute5tupleIJNS7_1CILi128EEESA_NS9_ILi16EEEEEENS8_IJiNS9_ILi1EEENS8_IJiiEEEEEESF_SF_NS4_13DefaultFusionEJNS2_6OptionILNS2_3TagE0ENS9_ILb1EEEEENSH_ILSI_2ESJ_EEEEENS4_15FmhaFwdEpilogueIS6_fNS8_IJNS9_ILi64EEESB_SA_EEEEENS2_23PersistentTileSchedulerEJSK_SL_EEEEEvNT_6ParamsE,"ax",@progbits
	.align	128
.text._ZN7cutlass13device_kernelINS_4fmha6kernel28FmhaKernelTmaWarpSpecializedINS1_10collective30FmhaMainloopTmaWarpSpecializedINS_6half_tEffN4cute5tupleIJNS7_1CILi128EEESA_NS9_ILi16EEEEEENS8_IJiNS9_ILi1EEENS8_IJiiEEEEEESF_SF_NS4_13DefaultFusionEJNS2_6OptionILNS2_3TagE0ENS9_ILb1EEEEENSH_ILSI_2ESJ_EEEEENS4_15FmhaFwdEpilogueIS6_fNS8_IJNS9_ILi64EEESB_SA_EEEEENS2_23PersistentTileSchedulerEJSK_SL_EEEEEvNT_6ParamsE:
        .type           _ZN7cutlass13device_kernelINS_4fmha6kernel28FmhaKernelTmaWarpSpecializedINS1_10collective30FmhaMainloopTmaWarpSpecializedINS_6half_tEffN4cute5tupleIJNS7_1CILi128EEESA_NS9_ILi16EEEEEENS8_IJiNS9_ILi1EEENS8_IJiiEEEEEESF_SF_NS4_13DefaultFusionEJNS2_6OptionILNS2_3TagE0ENS9_ILb1EEEEENSH_ILSI_2ESJ_EEEEENS4_15FmhaFwdEpilogueIS6_fNS8_IJNS9_ILi64EEESB_SA_EEEEENS2_23PersistentTileSchedulerEJSK_SL_EEEEEvNT_6ParamsE,@function
        .size           _ZN7cutlass13device_kernelINS_4fmha6kernel28FmhaKernelTmaWarpSpecializedINS1_10collective30FmhaMainloopTmaWarpSpecializedINS_6half_tEffN4cute5tupleIJNS7_1CILi128EEESA_NS9_ILi16EEEEEENS8_IJiNS9_ILi1EEENS8_IJiiEEEEEESF_SF_NS4_13DefaultFusionEJNS2_6OptionILNS2_3TagE0ENS9_ILb1EEEEENSH_ILSI_2ESJ_EEEEENS4_15FmhaFwdEpilogueIS6_fNS8_IJNS9_ILi64EEESB_SA_EEEEENS2_23PersistentTileSchedulerEJSK_SL_EEEEEvNT_6ParamsE,(.L_x_130 - _ZN7cutlass13device_kernelINS_4fmha6kernel28FmhaKernelTmaWarpSpecializedINS1_10collective30FmhaMainloopTmaWarpSpecializedINS_6half_tEffN4cute5tupleIJNS7_1CILi128EEESA_NS9_ILi16EEEEEENS8_IJiNS9_ILi1EEENS8_IJiiEEEEEESF_SF_NS4_13DefaultFusionEJNS2_6OptionILNS2_3TagE0ENS9_ILb1EEEEENSH_ILSI_2ESJ_EEEEENS4_15FmhaFwdEpilogueIS6_fNS8_IJNS9_ILi64EEESB_SA_EEEEENS2_23PersistentTileSchedulerEJSK_SL_EEEEEvNT_6ParamsE)
        .other          _ZN7cutlass13device_kernelINS_4fmha6kernel28FmhaKernelTmaWarpSpecializedINS1_10collective30FmhaMainloopTmaWarpSpecializedINS_6half_tEffN4cute5tupleIJNS7_1CILi128EEESA_NS9_ILi16EEEEEENS8_IJiNS9_ILi1EEENS8_IJiiEEEEEESF_SF_NS4_13DefaultFusionEJNS2_6OptionILNS2_3TagE0ENS9_ILb1EEEEENSH_ILSI_2ESJ_EEEEENS4_15FmhaFwdEpilogueIS6_fNS8_IJNS9_ILi64EEESB_SA_EEEEENS2_23PersistentTileSchedulerEJSK_SL_EEEEEvNT_6ParamsE,@"STO_CUDA_ENTRY STV_DEFAULT"
_ZN7cutlass13device_kernelINS_4fmha6kernel28FmhaKernelTmaWarpSpecializedINS1_10collective30FmhaMainloopTmaWarpSpecializedINS_6half_tEffN4cute5tupleIJNS7_1CILi128EEESA_NS9_ILi16EEEEEENS8_IJiNS9_ILi1EEENS8_IJiiEEEEEESF_SF_NS4_13DefaultFusionEJNS2_6OptionILNS2_3TagE0ENS9_ILb1EEEEENSH_ILSI_2ESJ_EEEEENS4_15FmhaFwdEpilogueIS6_fNS8_IJNS9_ILi64EEESB_SA_EEEEENS2_23PersistentTileSchedulerEJSK_SL_EEEEEvNT_6ParamsE:
[----:B------:R-:W1:Y:S01]  /*0000*/  LDC R1, c[0x0][0x28] ;  /* 0x00000a00ff017b82 */ /* 0x000e620000000800 */
[----:B------:R-:W2:Y:S07]  /*0010*/  S2R R2, SR_TID.X ;  /* 0x0000000000027919 */ /* 0x000eae0000002100 */
[----:B------:R-:W3:Y:S01]  /*0020*/  S2UR UR6, SR_CTAID.X ;  /* 0x00000000000679c3 */ /* 0x000ee20000002500 */
[----:B------:R-:W-:Y:S01]  /*0030*/  ELECT P1, URZ, PT ;  /* 0x00000000003f782f */ /* 0x000fe20003820000 */
[----:B------:R-:W-:Y:S01]  /*0040*/  BSSY B0, `(.L_x_0) ;  /* 0x0000018000007945 */ /* 0x000fe20003800000 */
[----:B---3--:R-:W-:Y:S01]  /*0050*/  IMAD.U32 R17, RZ, RZ, UR6 ;  /* 0x00000006ff117e24 */ /* 0x008fe2000f8e00ff */
[----:B--2---:R-:W-:-:S05]  /*0060*/  SHF.R.U32.HI R0, RZ, 0x5, R2 ;  /* 0x00000005ff007819 */ /* 0x004fca0000011602 */
[----:B------:R-:W2:Y:S02]  /*0070*/  SHFL.IDX PT, R3, R0, RZ, 0x1f ;  /* 0x00001fff00037589 */ /* 0x000ea400000e0000 */
[----:B--2---:R-:W-:Y:S02]  /*0080*/  R2UR UR4, R3 ;  /* 0x00000000030472ca */ /* 0x004fe400000e0000 */
[----:B------:R-:W-:-:S06]  /*0090*/  SHF.R.U32.HI R3, RZ, 0x7, R2 ;  /* 0x00000007ff037819 */ /* 0x000fcc0000011602 */
[----:B------:R-:W2:Y:S05]  /*00a0*/  SHFL.IDX PT, R3, R3, RZ, 0x1f ;  /* 0x00001fff03037589 */ /* 0x000eaa00000e0000 */
[----:B------:R-:W-:Y:S02]  /*00b0*/  USHF.R.S32.HI UR5, URZ, 0x1f, UR4 ;  /* 0x0000001f3f057899 */ /* 0x000fe40008011404 */
[----:B------:R-:W-:Y:S02]  /*00c0*/  ISETP.EQ.AND P2, PT, RZ, UR4, P1 ;  /* 0x00000004ff007c0c */ /* 0x000fe40008f42270 */
[----:B------:R-:W-:-:S04]  /*00d0*/  ULEA.HI UR5, UR5, UR4, URZ, 0x2 ;  /* 0x0000000405057291 */ /* 0x000fc8000f8f103f */
[----:B------:R-:W-:-:S04]  /*00e0*/  ULOP3.LUT UR5, UR5, 0xfffffffc, URZ, 0xc0, !UPT ;  /* 0xfffffffc05057892 */ /* 0x000fc8000f8ec03f */
[----:B------:R-:W-:-:S03]  /*00f0*/  UIADD3 UR5, UR4, -UR5, URZ ;  /* 0x8000000504057290 */ /* 0x000fc6000fffe03f */
[----:B-1----:R-:W-:Y:S09]  /*0100*/  @!P2 BRA `(.L_x_1) ;  /* 0x00000000002ca947 */ /* 0x002ff20003800000 */
[----:B------:R-:W-:Y:S02]  /*0110*/  ULDC.64 UR6, c[0x0][0x198] ;  /* 0x0000660000067ab9 */ /* 0x000fe40000000a00 */
[----:B------:R-:W-:Y:S02]  /*0120*/  UIADD3 UR8, UP0, UR6, 0xf0, URZ ;  /* 0x000000f006087890 */ /* 0x000fe4000ff1e03f */
[----:B------:R-:W-:Y:S02]  /*0130*/  UIADD3 UR10, UP1, UR6, 0x1f0, URZ ;  /* 0x000001f0060a7890 */ /* 0x000fe4000ff3e03f */
[----:B------:R-:W-:Y:S02]  /*0140*/  UIADD3 UR6, UP2, UR6, 0x2f0, URZ ;  /* 0x000002f006067890 */ /* 0x000fe4000ff5e03f */
[----:B------:R-:W-:Y:S02]  /*0150*/  UIADD3.X UR9, URZ, UR7, URZ, UP0, !UPT ;  /* 0x000000073f097290 */ /* 0x000fe400087fe43f */
[----:B------:R-:W-:-:S02]  /*0160*/  UIADD3.X UR11, URZ, UR7, URZ, UP1, !UPT ;  /* 0x000000073f0b7290 */ /* 0x000fc40008ffe43f */
[----:B------:R-:W-:-:S05]  /*0170*/  UIADD3.X UR7, URZ, UR7, URZ, UP2, !UPT ;  /* 0x000000073f077290 */ /* 0x000fca00097fe43f */
[----:B------:R1:W-:Y:S02]  /*0180*/  UTMACCTL.PF [UR8] ;  /* 0x00000000080079b9 */ /* 0x0003e40008040000 */
[----:B------:R1:W-:Y:S02]  /*0190*/  UTMACCTL.PF [UR10] ;  /* 0x000000000a0079b9 */ /* 0x0003e40008040000 */
[----:B------:R1:W-:Y:S02]  /*01a0*/  UTMACCTL.PF [UR6] ;  /* 0x00000000060079b9 */ /* 0x0003e40008040000 */
[----:B-1----:R-:W-:Y:S01]  /*01b0*/  NOP ;  /* 0x0000000000007918 */ /* 0x002fe20000000000 */
.L_x_1:
[----:B------:R-:W-:Y:S05]  /*01c0*/  BSYNC B0 ;  /* 0x0000000000007941 */ /* 0x000fea0003800000 */
.L_x_0:
[----:B------:R-:W1:Y:S01]  /*01d0*/  SHFL.IDX PT, R4, R0, RZ, 0x1f ;  /* 0x00001fff00047589 */ /* 0x000e6200000e0000 */
[----:B--2---:R-:W-:Y:S01]  /*01e0*/  R2UR UR53, R3 ;  /* 0x00000000033572ca */ /* 0x004fe200000e0000 */
[----:B------:R-:W-:Y:S02]  /*01f0*/  UISETP.NE.AND UP0, UPT, UR5, 0x1, UPT ;  /* 0x000000010500788c */ /* 0x000fe4000bf05270 */
[----:B------:R-:W-:-:S10]  /*0200*/  UISETP.NE.AND UP1, UPT, UR5, 0x2, UPT ;  /* 0x000000020500788c */ /* 0x000fd4000bf25270 */
[----:B------:R-:W-:Y:S02]  /*0210*/  UIADD3 UR10, UR53, -0x1, URZ ;  /* 0xffffffff350a7890 */ /* 0x000fe4000fffe03f */
[----:B------:R-:W-:Y:S02]  /*0220*/  UISETP.EQ.AND UP2, UPT, UR53, URZ, !UP0 ;  /* 0x0000003f3500728c */ /* 0x000fe4000c742270 */
[----:B------:R-:W-:Y:S02]  /*0230*/  UISETP.EQ.AND UP3, UPT, UR53, URZ, !UP1 ;  /* 0x0000003f3500728c */ /* 0x000fe4000cf62270 */
[----:B------:R-:W-:Y:S02]  /*0240*/  UISETP.GE.U32.AND UP4, UPT, UR10, 0x4, UPT ;  /* 0x000000040a00788c */ /* 0x000fe4000bf86070 */
[----:B------:R-:W-:Y:S01]  /*0250*/  USEL UR48, URZ, 0x1, !UP2 ;  /* 0x000000013f307887 */ /* 0x000fe2000d000000 */
[----:B-1----:R-:W-:Y:S01]  /*0260*/  ISETP.NE.AND P0, PT, R4, RZ, PT ;  /* 0x000000ff0400720c */ /* 0x002fe20003f05270 */
[----:B------:R-:W-:Y:S01]  /*0270*/  USEL UR49, URZ, 0x1, !UP3 ;  /* 0x000000013f317887 */ /* 0x000fe2000d800000 */
[----:B------:R-:W-:Y:S01]  /*0280*/  MOV R4, UR5 ;  /* 0x0000000500047c02 */ /* 0x000fe20008000f00 */
[----:B------:R-:W-:-:S02]  /*0290*/  USEL UR48, UR48, 0x2, UP4 ;  /* 0x0000000230307887 */ /* 0x000fc4000a000000 */
[----:B------:R-:W-:-:S08]  /*02a0*/  USEL UR49, UR49, 0x2, UP4 ;  /* 0x0000000231317887 */ /* 0x000fd0000a000000 */
[----:B------:R-:W-:Y:S05]  /*02b0*/  @P0 BRA `(.L_x_2) ;  /* 0x0000000000480947 */ /* 0x000fea0003800000 */
[----:B------:R-:W1:Y:S01]  /*02c0*/  S2UR UR8, SR_CgaCtaId ;  /* 0x00000000000879c3 */ /* 0x000e620000008800 */
[----:B------:R-:W-:Y:S01]  /*02d0*/  UMOV UR4, 0x400 ;  /* 0x0000040000047882 */ /* 0x000fe20000000000 */
[----:B------:R-:W-:Y:S01]  /*02e0*/  UMOV UR5, 0x1 ;  /* 0x0000000100057882 */ /* 0x000fe20000000000 */
[----:B------:R-:W-:Y:S01]  /*02f0*/  UMOV UR6, 0x80 ;  /* 0x0000008000067882 */ /* 0x000fe20000000000 */
[----:B------:R-:W-:Y:S01]  /*0300*/  ELECT P0, URZ, PT ;  /* 0x00000000003f782f */ /* 0x000fe20003800000 */
[----:B------:R-:W-:-:S04]  /*0310*/  UIADD3 UR6, -UR6, 0x100000, URZ ;  /* 0x0010000006067890 */ /* 0x000fc8000fffe13f */
[----:B------:R-:W-:Y:S02]  /*0320*/  USHF.L.U32 UR7, UR6, 0xb, URZ ;  /* 0x0000000b06077899 */ /* 0x000fe4000800063f */
[----:B------:R-:W-:Y:S02]  /*0330*/  USHF.L.U32 UR6, UR6, 0x1, URZ ;  /* 0x0000000106067899 */ /* 0x000fe4000800063f */
[----:B-1----:R-:W-:Y:S02]  /*0340*/  ULEA UR8, UR8, UR4, 0x18 ;  /* 0x0000000408087291 */ /* 0x002fe4000f8ec03f */
[----:B------:R-:W-:-:S04]  /*0350*/  UIADD3 UR4, -UR5, 0x100000, URZ ;  /* 0x0010000005047890 */ /* 0x000fc8000fffe13f */
[----:B------:R-:W-:Y:S02]  /*0360*/  USHF.L.U32 UR5, UR4, 0xb, URZ ;  /* 0x0000000b04057899 */ /* 0x000fe4000800063f */
[----:B------:R-:W-:Y:S01]  /*0370*/  USHF.L.U32 UR4, UR4, 0x1, URZ ;  /* 0x0000000104047899 */ /* 0x000fe2000800063f */
[----:B------:R-:W1:Y:S11]  /*0380*/  FENCE.VIEW.ASYNC.S ;  /* 0x00000000000073c6 */ /* 0x000e760000000000 */
[----:B-1----:R1:W2:Y:S01]  /*0390*/  SYNCS.EXCH.64 URZ, [UR8+0x7250], UR4 ;  /* 0x00725004083f75b2 */ /* 0x0022a20008000100 */
[----:B------:R1:W3:Y:S01]  /*03a0*/  SYNCS.EXCH.64 URZ, [UR8+0x7260], UR6 ;  /* 0x00726006083f75b2 */ /* 0x0002e20008000100 */
[----:B------:R1:W4:Y:S01]  /*03b0*/  SYNCS.EXCH.64 URZ, [UR8+0x7258], UR4 ;  /* 0x00725804083f75b2 */ /* 0x0003220008000100 */
[----:B------:R1:W1:Y:S01]  /*03c0*/  SYNCS.EXCH.64 URZ, [UR8+0x7268], UR6 ;  /* 0x00726806083f75b2 */ /* 0x0002620008000100 */
[----:B------:R-:W-:Y:S01]  /*03d0*/  NOP ;  /* 0x0000000000007918 */ /* 0x000fe20000000000 */
.L_x_2:
[----:B------:R-:W5:Y:S01]  /*03e0*/  SHFL.IDX PT, R3, R0, RZ, 0x1f ;  /* 0x00001fff00037589 */ /* 0x000f6200000e0000 */
[----:B------:R-:W-:Y:S01]  /*03f0*/  NOP ;  /* 0x0000000000007918 */ /* 0x000fe20000000000 */
[----:B-----5:R-:W-:-:S13]  /*0400*/  ISETP.NE.AND P0, PT, R3, RZ, PT ;  /* 0x000000ff0300720c */ /* 0x020fda0003f05270 */
[----:B------:R-:W-:Y:S05]  /*0410*/  @P0 BRA `(.L_x_3) ;  /* 0x0000000000600947 */ /* 0x000fea0003800000 */
[----:B-1----:R-:W1:Y:S01]  /*0420*/  S2UR UR5, SR_CgaCtaId ;  /* 0x00000000000579c3 */ /* 0x002e620000008800 */
[----:B------:R-:W-:Y:S01]  /*0430*/  UMOV UR4, 0x400 ;  /* 0x0000040000047882 */ /* 0x000fe20000000000 */
[----:B------:R-:W-:Y:S01]  /*0440*/  UMOV UR6, 0x1 ;  /* 0x0000000100067882 */ /* 0x000fe20000000000 */
[----:B------:R-:W-:Y:S01]  /*0450*/  UMOV UR9, 0x100 ;  /* 0x0000010000097882 */ /* 0x000fe20000000000 */
[----:B------:R-:W-:-:S04]  /*0460*/  UIADD3 UR6, -UR6, 0x100000, URZ ;  /* 0x0010000006067890 */ /* 0x000fc8000fffe13f */
[----:B------:R-:W-:Y:S02]  /*0470*/  USHF.L.U32 UR7, UR6, 0xb, URZ ;  /* 0x0000000b06077899 */ /* 0x000fe4000800063f */
[----:B------:R-:W-:Y:S01]  /*0480*/  USHF.L.U32 UR6, UR6, 0x1, URZ ;  /* 0x0000000106067899 */ /* 0x000fe2000800063f */
[----:B------:R-:W-:Y:S01]  /*0490*/  ELECT P0, URZ, PT ;  /* 0x00000000003f782f */ /* 0x000fe20003800000 */
[----:B-1----:R-:W-:Y:S02]  /*04a0*/  ULEA UR8, UR5, UR4, 0x18 ;  /* 0x0000000405087291 */ /* 0x002fe4000f8ec03f */
[----:B------:R-:W-:-:S04]  /*04b0*/  UIADD3 UR4, -UR9, 0x100000, URZ ;  /* 0x0010000009047890 */ /* 0x000fc8000fffe13f */
[----:B------:R-:W-:Y:S02]  /*04c0*/  USHF.L.U32 UR5, UR4, 0xb, URZ ;  /* 0x0000000b04057899 */ /* 0x000fe4000800063f */
[----:B------:R-:W-:Y:S01]  /*04d0*/  USHF.L.U32 UR4, UR4, 0x1, URZ ;  /* 0x0000000104047899 */ /* 0x000fe2000800063f */
[----:B------:R-:W1:Y:S03]  /*04e0*/  FENCE.VIEW.ASYNC.S ;  /* 0x00000000000073c6 */ /* 0x000e660000000000 */
[----:B-1----:R1:W1:Y:S08]  /*04f0*/  SYNCS.EXCH.64 URZ, [UR8+0x7200], UR6 ;  /* 0x00720006083f75b2 */ /* 0x0022700008000100 */
[----:B------:R1:W1:Y:S01]  /*0500*/  SYNCS.EXCH.64 URZ, [UR8+0x7228], UR4 ;  /* 0x00722804083f75b2 */ /* 0x0002620008000100 */
        /* <DEDUP_REMOVED lines=8> */
[----:B------:R-:W-:Y:S01]  /*0590*/  NOP ;  /* 0x0000000000007918 */ /* 0x000fe20000000000 */
.L_x_3:
        /* <DEDUP_REMOVED lines=21> */
[----:B------:R-:W-:Y:S01]  /*06f0*/  NOP ;  /* 0x0000000000007918 */ /* 0x000fe20000000000 */
.L_x_4:
[----:B------:R-:W5:Y:S01]  /*0700*/  SHFL.IDX PT, R3, R0, RZ, 0x1f ;  /* 0x00001fff00037589 */ /* 0x000f6200000e0000 */
[----:B------:R-:W-:Y:S01]  /*0710*/  ELECT P0, URZ, PT ;  /* 0x00000000003f782f */ /* 0x000fe20003800000 */
[----:B------:R-:W-:Y:S01]  /*0720*/  NOP ;  /* 0x0000000000007918 */ /* 0x000fe20000000000 */
[----:B-1----:R-:W-:Y:S02]  /*0730*/  UMOV UR4, 0x80 ;  /* 0x0000008000047882 */ /* 0x002fe40000000000 */
[C---:B-----5:R-:W-:Y:S02]  /*0740*/  ISETP.NE.OR P0, PT, R3.reuse, RZ, !P0 ;  /* 0x000000ff0300720c */ /* 0x060fe40004705670 */
[----:B------:R-:W-:-:S11]  /*0750*/  ISETP.NE.AND P3, PT, R3, RZ, PT ;  /* 0x000000ff0300720c */ /* 0x000fd60003f65270 */
[----:B------:R-:W-:Y:S01]  /*0760*/  VOTEU.ALL UP2, P0 ;  /* 0x00000000003f7886 */ /* 0x000fe20000040000 */
[----:B------:R-:W-:Y:S01]  /*0770*/  VOTEU.ALL UP3, P0 ;  /* 0x00000000003f7886 */ /* 0x000fe20000060000 */
[----:B------:R-:W-:Y:S01]  /*0780*/  VOTEU.ALL UP4, P0 ;  /* 0x00000000003f7886 */ /* 0x000fe20000080000 */
[----:B------:R-:W-:Y:S02]  /*0790*/  VOTEU.ALL UP5, P0 ;  /* 0x00000000003f7886 */ /* 0x000fe400000a0000 */
[----:B------:R-:W1:Y:S01]  /*07a0*/  @!UP2 S2UR UR7, SR_CgaCtaId ;  /* 0x000000000007a9c3 */ /* 0x000e620000008800 */
[----:B------:R-:W-:Y:S01]  /*07b0*/  @!UP2 UMOV UR6, 0x400 ;  /* 0x000004000006a882 */ /* 0x000fe20000000000 */
[----:B------:R-:W-:-:S04]  /*07c0*/  @!UP2 UIADD3 UR4, -UR4, 0x100000, URZ ;  /* 0x001000000404a890 */ /* 0x000fc8000fffe13f */
[----:B------:R-:W-:Y:S02]  /*07d0*/  @!UP2 USHF.L.U32 UR5, UR4, 0xb, URZ ;  /* 0x0000000b0405a899 */ /* 0x000fe4000800063f */
[----:B------:R-:W-:Y:S02]  /*07e0*/  @!UP2 USHF.L.U32 UR4, UR4, 0x1, URZ ;  /* 0x000000010404a899 */ /* 0x000fe4000800063f */
[----:B-1----:R-:W-:Y:S01]  /*07f0*/  @!UP2 ULEA UR6, UR7, UR6, 0x18 ;  /* 0x000000060706a291 */ /* 0x002fe2000f8ec03f */
[----:B------:R-:W-:Y:S01]  /*0800*/  VOTEU.ALL UP2, P0 ;  /* 0x00000000003f7886 */ /* 0x000fe20000040000 */
[----:B------:R-:W1:Y:S10]  /*0810*/  FENCE.VIEW.ASYNC.S ;  /* 0x00000000000073c6 */ /* 0x000e740000000000 */
[----:B-1----:R1:W1:Y:S01]  /*0820*/  @!UP2 SYNCS.EXCH.64 URZ, [UR6+0x7290], UR4 ;  /* 0x00729004063fa5b2 */ /* 0x0022620008000100 */
[----:B------:R1:W1:Y:S01]  /*0830*/  @!UP3 SYNCS.EXCH.64 URZ, [UR6+0x7298], UR4 ;  /* 0x00729804063fb5b2 */ /* 0x0002620008000100 */
[----:B------:R1:W1:Y:S01]  /*0840*/  @!UP4 SYNCS.EXCH.64 URZ, [UR6+0x72a0], UR4 ;  /* 0x0072a004063fc5b2 */ /* 0x0002620008000100 */
[----:B------:R1:W1:Y:S01]  /*0850*/  @!UP5 SYNCS.EXCH.64 URZ, [UR6+0x72a8], UR4 ;  /* 0x0072a804063fd5b2 */ /* 0x0002620008000100 */
[----:B------:R-:W-:Y:S01]  /*0860*/  NOP ;  /* 0x0000000000007918 */ /* 0x000fe20000000000 */
[----:B------:R-:W-:Y:S05]  /*0870*/  @P3 BRA `(.L_x_5) ;  /* 0x0000000000403947 */ /* 0x000fea0003800000 */
[----:B-1----:R-:W1:Y:S01]  /*0880*/  S2UR UR5, SR_CgaCtaId ;  /* 0x00000000000579c3 */ /* 0x002e620000008800 */
[----:B------:R-:W-:Y:S01]  /*0890*/  UMOV UR4, 0x400 ;  /* 0x0000040000047882 */ /* 0x000fe20000000000 */
[----:B------:R-:W-:Y:S01]  /*08a0*/  UMOV UR6, 0x20 ;  /* 0x0000002000067882 */ /* 0x000fe20000000000 */
[----:B------:R-:W-:Y:S01]  /*08b0*/  UMOV UR7, 0x80 ;  /* 0x0000008000077882 */ /* 0x000fe20000000000 */
[----:B------:R-:W-:Y:S01]  /*08c0*/  ELECT P0, URZ, PT ;  /* 0x00000000003f782f */ /* 0x000fe20003800000 */
[----:B-1----:R-:W-:Y:S02]  /*08d0*/  ULEA UR8, UR5, UR4, 0x18 ;  /* 0x0000000405087291 */ /* 0x002fe4000f8ec03f */
[----:B------:R-:W-:-:S04]  /*08e0*/  UIADD3 UR4, -UR6, 0x100000, URZ ;  /* 0x0010000006047890 */ /* 0x000fc8000fffe13f */
[----:B------:R-:W-:Y:S02]  /*08f0*/  USHF.L.U32 UR5, UR4, 0xb, URZ ;  /* 0x0000000b04057899 */ /* 0x000fe4000800063f */
[----:B------:R-:W-:Y:S02]  /*0900*/  USHF.L.U32 UR4, UR4, 0x1, URZ ;  /* 0x0000000104047899 */ /* 0x000fe4000800063f */
[----:B------:R-:W-:-:S04]  /*0910*/  UIADD3 UR6, -UR7, 0x100000, URZ ;  /* 0x0010000007067890 */ /* 0x000fc8000fffe13f */
[----:B------:R-:W-:Y:S02]  /*0920*/  USHF.L.U32 UR7, UR6, 0xb, URZ ;  /* 0x0000000b06077899 */ /* 0x000fe4000800063f */
[----:B------:R-:W-:Y:S01]  /*0930*/  USHF.L.U32 UR6, UR6, 0x1, URZ ;  /* 0x0000000106067899 */ /* 0x000fe2000800063f */
[----:B------:R-:W1:Y:S03]  /*0940*/  FENCE.VIEW.ASYNC.S ;  /* 0x00000000000073c6 */ /* 0x000e660000000000 */
[----:B-1----:R1:W1:Y:S08]  /*0950*/  SYNCS.EXCH.64 URZ, [UR8+0x72c0], UR4 ;  /* 0x0072c004083f75b2 */ /* 0x0022700008000100 */
[----:B------:R1:W1:Y:S01]  /*0960*/  SYNCS.EXCH.64 URZ, [UR8+0x72c8], UR6 ;  /* 0x0072c806083f75b2 */ /* 0x0002620008000100 */
[----:B------:R-:W-:Y:S01]  /*0970*/  NOP ;  /* 0x0000000000007918 */ /* 0x000fe20000000000 */
.L_x_5:
[----:B------:R-:W-:Y:S01]  /*0980*/  VOTEU.ANY UP2, P2 ;  /* 0x00000000003f7886 */ /* 0x000fe20001040100 */
[----:B-1----:R-:W-:Y:S01]  /*0990*/  UMOV UR4, 0x40 ;  /* 0x0000004000047882 */ /* 0x002fe20000000000 */
[----:B------:R-:W-:Y:S01]  /*09a0*/  ISETP.NE.AND P3, PT, RZ, UR53, PT ;  /* 0x00000035ff007c0c */ /* 0x000fe2000bf65270 */
[----:B------:R-:W-:Y:S01]  /*09b0*/  NOP ;  /* 0x0000000000007918 */ /* 0x000fe20000000000 */
[----:B------:R-:W-:Y:S01]  /*09c0*/  ISETP.EQ.AND P0, PT, R4, 0x2, P1 ;  /* 0x000000020400780c */ /* 0x000fe20000f02270 */
[----:B------:R-:W1:Y:S01]  /*09d0*/  @UP2 S2UR UR7, SR_CgaCtaId ;  /* 0x00000000000729c3 */ /* 0x000e620000008800 */
[----:B------:R-:W-:Y:S01]  /*09e0*/  @UP2 UMOV UR6, 0x400 ;  /* 0x0000040000062882 */ /* 0x000fe20000000000 */
[----:B------:R-:W-:-:S04]  /*09f0*/  @UP2 UIADD3 UR4, -UR4, 0x100000, URZ ;  /* 0x0010000004042890 */ /* 0x000fc8000fffe13f */
[----:B------:R-:W-:Y:S02]  /*0a00*/  @UP2 USHF.L.U32 UR5, UR4, 0xb, URZ ;  /* 0x0000000b04052899 */ /* 0x000fe4000800063f */
[----:B------:R-:W-:Y:S02]  /*0a10*/  @UP2 USHF.L.U32 UR4, UR4, 0x1, URZ ;  /* 0x0000000104042899 */ /* 0x000fe4000800063f */
[----:B-1----:R-:W-:Y:S01]  /*0a20*/  @UP2 ULEA UR6, UR7, UR6, 0x18 ;  /* 0x0000000607062291 */ /* 0x002fe2000f8ec03f */
[----:B------:R-:W-:Y:S01]  /*0a30*/  VOTEU.ANY UP2, P2 ;  /* 0x00000000003f7886 */ /* 0x000fe20001040100 */
[----:B------:R-:W-:Y:S01]  /*0a40*/  ISETP.EQ.AND P2, PT, R4, 0x1, P1 ;  /* 0x000000010400780c */ /* 0x000fe20000f42270 */
[----:B------:R-:W1:Y:S09]  /*0a50*/  FENCE.VIEW.ASYNC.S ;  /* 0x00000000000073c6 */ /* 0x000e720000000000 */
[----:B-1----:R1:W2:Y:S01]  /*0a60*/  @UP2 SYNCS.EXCH.64 URZ, [UR6+0x72b0], UR4 ;  /* 0x0072b004063f25b2 */ /* 0x0022a20008000100 */
[----:B------:R-:W-:Y:S01]  /*0a70*/  NOP ;  /* 0x0000000000007918 */ /* 0x000fe20000000000 */
[----:B--234-:R-:W-:Y:S06]  /*0a80*/  BAR.SYNC.DEFER_BLOCKING 0x0 ;  /* 0x0000000000007b1d */ /* 0x01cfec0000010000 */
[----:B------:R-:W-:Y:S05]  /*0a90*/  @!P3 BRA `(.L_x_6) ;  /* 0x0000006000ccb947 */ /* 0x000fea0003800000 */
[----:B------:R-:W-:-:S06]  /*0aa0*/  UISETP.GT.U32.AND UP0, UPT, UR10, 0x3, UPT ;  /* 0x000000030a00788c */ /* 0x000fcc000bf04070 */
[----:B------:R-:W-:-:S13]  /*0ab0*/  PLOP3.LUT P0, PT, PT, PT, UP0, 0x80, 0x0 ;  /* 0x000000000000781c */ /* 0x000fda0003f0f008 */
[----:B-1----:R-:W-:Y:S05]  /*0ac0*/  @P0 EXIT ;  /* 0x000000000000094d */ /* 0x002fea0003800000 */
.L_x_7:
[----:B------:R-:W-:-:S08]  /*0ad0*/  NOP ;  /* 0x0000000000007918 */ /* 0x000fd00000000000 */
[----:B------:R-:W1:Y:S02]  /*0ae0*/  USETMAXREG.TRY_ALLOC.CTAPOOL UP0, 0xf0 ;  /* 0x000000f0000079c8 */ /* 0x000e640008000600 */
[----:B-1----:R-:W-:-:S13]  /*0af0*/  PLOP3.LUT P0, PT, PT, PT, UP0, 0x80, 0x0 ;  /* 0x000000000000781c */ /* 0x002fda0003f0f008 */
[----:B------:R-:W-:Y:S05]  /*0b00*/  @!P0 BRA `(.L_x_7) ;  /* 0xfffffffc00f08947 */ /* 0x000fea000383ffff */
[----:B------:R-:W-:Y:S02]  /*0b10*/  ULDC UR4, c[0x0][0xa00] ;  /* 0x0002800000047ab9 */ /* 0x000fe40000000800 */
[----:B------:R-:W-:-:S13]  /*0b20*/  ISETP.GE.AND P0, PT, R17, UR4, PT ;  /* 0x0000000411007c0c */ /* 0x000fda000bf06270 */
[----:B------:R-:W-:Y:S05]  /*0b30*/  @P0 EXIT ;  /* 0x000000000000094d */ /* 0x000fea0003800000 */
[----:B------:R-:W1:Y:S01]  /*0b40*/  S2UR UR4, SR_CgaCtaId ;  /* 0x00000000000479c3 */ /* 0x000e620000008800 */
[----:B------:R-:W-:Y:S01]  /*0b50*/  UMOV UR50, 0x400 ;  /* 0x0000040000327882 */ /* 0x000fe20000000000 */
[----:B------:R-:W-:Y:S01]  /*0b60*/  UISETP.NE.AND UP0, UPT, UR53, 0x1, UPT ;  /* 0x000000013500788c */ /* 0x000fe2000bf05270 */
[----:B------:R-:W-:Y:S01]  /*0b70*/  IMAD.MOV.U32 R22, RZ, RZ, RZ ;  /* 0x000000ffff167224 */ /* 0x000fe200078e00ff */
[----:B------:R-:W-:Y:S01]  /*0b80*/  ULDC.64 UR36, c[0x0][0x198] ;  /* 0x0000660000247ab9 */ /* 0x000fe20000000a00 */
[----:B------:R-:W-:Y:S01]  /*0b90*/  UMOV UR45, URZ ;  /* 0x0000003f002d7c82 */ /* 0x000fe20008000000 */
[----:B------:R-:W-:Y:S01]  /*0ba0*/  UMOV UR46, URZ ;  /* 0x0000003f002e7c82 */ /* 0x000fe20008000000 */
[----:B------:R-:W-:Y:S01]  /*0bb0*/  UMOV UR47, URZ ;  /* 0x0000003f002f7c82 */ /* 0x000fe20008000000 */
[----:B------:R-:W-:Y:S01]  /*0bc0*/  ULDC.64 UR38, c[0x0][0x208] ;  /* 0x0000820000267ab9 */ /* 0x000fe20000000a00 */
[----:B-1----:R-:W-:-:S04]  /*0bd0*/  ULEA UR50, UR4, UR50, 0x18 ;  /* 0x0000003204327291 */ /* 0x002fc8000f8ec03f */
[----:B------:R-:W-:Y:S02]  /*0be0*/  UIADD3 UR4, UR50, 0x1000, URZ ;  /* 0x0000100032047890 */ /* 0x000fe4000fffe03f */
[----:B------:R-:W-:Y:S02]  /*0bf0*/  USHF.R.U32.HI UR5, URZ, 0x4, UR50 ;  /* 0x000000043f057899 */ /* 0x000fe40008011632 */
[----:B------:R-:W-:Y:S02]  /*0c00*/  USHF.R.U32.HI UR4, URZ, 0x4, UR4 ;  /* 0x000000043f047899 */ /* 0x000fe40008011604 */
[----:B------:R-:W-:Y:S02]  /*0c10*/  ULOP3.LUT UR5, UR5, 0x3fff, URZ, 0xc0, !UPT ;  /* 0x00003fff05057892 */ /* 0x000fe4000f8ec03f */
[----:B------:R-:W-:Y:S02]  /*0c20*/  ULOP3.LUT UR51, UR4, 0x3fff, URZ, 0xc0, !UPT ;  /* 0x00003fff04337892 */ /* 0x000fe4000f8ec03f */
[----:B------:R-:W-:-:S02]  /*0c30*/  UP2UR UR4, UPR, URZ, 0x1 ;  /* 0x000000013f047883 */ /* 0x000fc40008000000 */
[----:B------:R-:W-:Y:S02]  /*0c40*/  USEL UR4, URZ, 0x1, UP0 ;  /* 0x000000013f047887 */ /* 0x000fe40008000000 */
[----:B------:R-:W-:Y:S02]  /*0c50*/  ULOP3.LUT UR52, UR5, 0x10000, URZ, 0xfc, !UPT ;  /* 0x0001000005347892 */ /* 0x000fe4000f8efc3f */
[----:B------:R-:W-:Y:S02]  /*0c60*/  ULOP3.LUT UR54, UR51, 0x10000, URZ, 0xfc, !UPT ;  /* 0x0001000033367892 */ /* 0x000fe4000f8efc3f */
[----:B------:R-:W-:-:S10]  /*0c70*/  MOV R96, UR4 ;  /* 0x0000000400607c02 */ /* 0x000fd40008000f00 */
.L_x_61:
[----:B-1----:R-:W1:Y:S01]  /*0c80*/  LDC R6, c[0x0][0xa04] ;  /* 0x00028100ff067b82 */ /* 0x002e620000000800 */
[----:B------:R-:W-:Y:S01]  /*0c90*/  IMAD.MOV.U32 R16, RZ, RZ, R17 ;  /* 0x000000ffff107224 */ /* 0x000fe200078e0011 */
[----:B------:R-:W-:-:S06]  /*0ca0*/  UISETP.NE.AND UP0, UPT, UR53, 0x1, UPT ;  /* 0x000000013500788c */ /* 0x000fcc000bf05270 */
[----:B------:R-:W2:Y:S08]  /*0cb0*/  LDC R0, c[0x0][0xa10] ;  /* 0x00028400ff007b82 */ /* 0x000eb00000000800 */
[----:B------:R-:W3:Y:S01]  /*0cc0*/  LDC R10, c[0x0][0xa1c] ;  /* 0x00028700ff0a7b82 */ /* 0x000ee20000000800 */
[----:B-1----:R-:W-:Y:S02]  /*0cd0*/  ISETP.NE.AND P0, PT, R6, 0x1, PT ;  /* 0x000000010600780c */ /* 0x002fe40003f05270 */
[----:B--2---:R-:W-:-:S11]  /*0ce0*/  ISETP.NE.AND P1, PT, R0, 0x1, PT ;  /* 0x000000010000780c */ /* 0x004fd60003f25270 */
[----:B------:R-:W1:Y:S01]  /*0cf0*/  @P0 LDC.64 R4, c[0x0][0xa08] ;  /* 0x00028200ff040b82 */ /* 0x000e620000000a00 */
[C---:B---3--:R-:W-:Y:S02]  /*0d00*/  ISETP.NE.AND P2, PT, R10.reuse, 0x1, PT ;  /* 0x000000010a00780c */ /* 0x048fe40003f45270 */
[----:B------:R-:W-:-:S05]  /*0d10*/  R2UR UR44, R10 ;  /* 0x000000000a2c72ca */ /* 0x000fca00000e0000 */
[----:B------:R-:W2:Y:S08]  /*0d20*/  @P1 LDC R3, c[0x0][0xa14] ;  /* 0x00028500ff031b82 */ /* 0x000eb00000000800 */
[----:B------:R-:W3:Y:S08]  /*0d30*/  @P1 LDC R7, c[0x0][0xa18] ;  /* 0x00028600ff071b82 */ /* 0x000ef00000000800 */
[----:B------:R-:W4:Y:S01]  /*0d40*/  @P2 LDC.64 R8, c[0x0][0xa20] ;  /* 0x00028800ff082b82 */ /* 0x000f220000000a00 */
[----:B-1----:R-:W-:-:S05]  /*0d50*/  @P0 IMAD.HI.U32 R0, R17, R4, RZ ;  /* 0x0000000411000227 */ /* 0x002fca00078e00ff */
[----:B------:R-:W-:Y:S02]  /*0d60*/  @P0 SHF.R.U32.HI R16, RZ, R5, R0 ;  /* 0x00000005ff100219 */ /* 0x000fe40000011600 */
[----:B------:R-:W-:Y:S02]  /*0d70*/  PLOP3.LUT P0, PT, PT, PT, UP0, 0x80, 0x0 ;  /* 0x000000000000781c */ /* 0x000fe40003f0f008 */
[----:B------:R-:W-:Y:S01]  /*0d80*/  MOV R19, R16 ;  /* 0x0000001000137202 */ /* 0x000fe20000000f00 */
[----:B--2---:R-:W-:-:S05]  /*0d90*/  @P1 IMAD.HI.U32 R0, R16, R3, RZ ;  /* 0x0000000310001227 */ /* 0x004fca00078e00ff */
[----:B---3--:R-:W-:-:S04]  /*0da0*/  @P1 SHF.R.U32.HI R19, RZ, R7, R0 ;  /* 0x00000007ff131219 */ /* 0x008fc80000011600 */
[C---:B------:R-:W-:Y:S01]  /*0db0*/  R2UR UR5, R19.reuse ;  /* 0x00000000130572ca */ /* 0x040fe200000e0000 */
[----:B------:R-:W-:Y:S02]  /*0dc0*/  IMAD.MOV.U32 R0, RZ, RZ, R19 ;  /* 0x000000ffff007224 */ /* 0x000fe400078e0013 */
[----:B----4-:R-:W-:-:S05]  /*0dd0*/  @P2 IMAD.HI.U32 R4, R19, R8, RZ ;  /* 0x0000000813042227 */ /* 0x010fca00078e00ff */
[----:B------:R-:W-:-:S04]  /*0de0*/  @P2 SHF.R.U32.HI R0, RZ, R9, R4 ;  /* 0x00000009ff002219 */ /* 0x000fc80000011604 */
[----:B------:R-:W-:Y:S01]  /*0df0*/  IADD3 R3, -R0, RZ, RZ ;  /* 0x000000ff00037210 */ /* 0x000fe20007ffe1ff */
[----:B------:R-:W-:-:S03]  /*0e00*/  IMAD.MOV R0, RZ, RZ, -R16 ;  /* 0x000000ffff007224 */ /* 0x000fc600078e0a10 */
[----:B------:R-:W-:Y:S01]  /*0e10*/  R2UR UR4, R3 ;  /* 0x00000000030472ca */ /* 0x000fe200000e0000 */
[----:B------:R-:W-:-:S05]  /*0e20*/  IMAD R0, R6, R0, R17 ;  /* 0x0000000006007224 */ /* 0x000fca00078e0211 */
[----:B------:R-:W-:-:S07]  /*0e30*/  R2UR UR42, R0 ;  /* 0x00000000002a72ca */ /* 0x000fce00000e0000 */
[----:B------:R-:W-:Y:S01]  /*0e40*/  UIMAD UR44, UR44, UR4, UR5 ;  /* 0x000000042c2c72a4 */ /* 0x000fe2000f8e0205 */
[----:B------:R-:W-:Y:S11]  /*0e50*/  @!P0 BRA `(.L_x_8) ;  /* 0x0000000000688947 */ /* 0x000ff60003800000 */
[----:B------:R-:W-:-:S06]  /*0e60*/  UISETP.NE.AND UP0, UPT, UR53, 0x2, UPT ;  /* 0x000000023500788c */ /* 0x000fcc000bf05270 */
[----:B------:R-:W-:-:S13]  /*0e70*/  PLOP3.LUT P1, PT, PT, PT, UP0, 0x80, 0x0 ;  /* 0x000000000000781c */ /* 0x000fda0003f2f008 */
[----:B------:R-:W-:Y:S05]  /*0e80*/  @!P1 BRA `(.L_x_9) ;  /* 0x0000000000449947 */ /* 0x000fea0003800000 */
[----:B------:R-:W-:-:S06]  /*0e90*/  UISETP.NE.AND UP0, UPT, UR53, 0x3, UPT ;  /* 0x000000033500788c */ /* 0x000fcc000bf05270 */
[----:B------:R-:W-:-:S13]  /*0ea0*/  PLOP3.LUT P1, PT, PT, PT, UP0, 0x80, 0x0 ;  /* 0x000000000000781c */ /* 0x000fda0003f2f008 */
[----:B------:R-:W-:Y:S05]  /*0eb0*/  @!P1 BRA `(.L_x_10) ;  /* 0x0000000000249947 */ /* 0x000fea0003800000 */
[----:B------:R-:W-:-:S06]  /*0ec0*/  UISETP.NE.AND UP0, UPT, UR53, 0x4, UPT ;  /* 0x000000043500788c */ /* 0x000fcc000bf05270 */
[----:B------:R-:W-:-:S13]  /*0ed0*/  PLOP3.LUT P1, PT, PT, PT, UP0, 0x80, 0x0 ;  /* 0x000000000000781c */ /* 0x000fda0003f2f008 */
[----:B------:R-:W-:Y:S05]  /*0ee0*/  @P1 BRA `(.L_x_11) ;  /* 0x0000000000541947 */ /* 0x000fea0003800000 */
[----:B------:R-:W-:Y:S02]  /*0ef0*/  UIADD3 UR4, UR45, -0x1, URZ ;  /* 0xffffffff2d047890 */ /* 0x000fe4000fffe03f */
[----:B------:R-:W-:Y:S02]  /*0f00*/  ULOP3.LUT UR45, UR45, 0x1, URZ, 0xc, !UPT ;  /* 0x000000012d2d7892 */ /* 0x000fe4000f8e0c3f */
[----:B------:R-:W-:-:S04]  /*0f10*/  ULOP3.LUT UR4, UR4, 0x2, URZ, 0xc0, !UPT ;  /* 0x0000000204047892 */ /* 0x000fc8000f8ec03f */
[----:B------:R-:W-:-:S04]  /*0f20*/  USHF.R.U32.HI UR4, URZ, 0x1, UR4 ;  /* 0x000000013f047899 */ /* 0x000fc80008011604 */
[----:B------:R-:W-:Y:S01]  /*0f30*/  ULOP3.LUT UR46, UR46, UR4, URZ, 0x3c, !UPT ;  /* 0x000000042e2e7292 */ /* 0x000fe2000f8e3c3f */
[----:B------:R-:W-:Y:S11]  /*0f40*/  BRA `(.L_x_11) ;  /* 0x00000000003c7947 */ /* 0x000ff60003800000 */
.L_x_10:
[----:B------:R-:W-:Y:S02]  /*0f50*/  ULOP3.LUT UP0, URZ, UR45, 0x2, URZ, 0xc0, !UPT ;  /* 0x000000022d3f7892 */ /* 0x000fe4000f80c03f */
[----:B------:R-:W-:Y:S02]  /*0f60*/  ULOP3.LUT UR45, UR45, 0x1, URZ, 0xc0, !UPT ;  /* 0x000000012d2d7892 */ /* 0x000fe4000f8ec03f */
[----:B------:R-:W-:-:S04]  /*0f70*/  USEL UR4, URZ, 0x1, UP0 ;  /* 0x000000013f047887 */ /* 0x000fc80008000000 */
[----:B------:R-:W-:Y:S01]  /*0f80*/  ULOP3.LUT UR46, UR46, UR4, URZ, 0x3c, !UPT ;  /* 0x000000042e2e7292 */ /* 0x000fe2000f8e3c3f */
[----:B------:R-:W-:Y:S11]  /*0f90*/  BRA `(.L_x_11) ;  /* 0x0000000000287947 */ /* 0x000ff60003800000 */
.L_x_9:
[----:B------:R-:W-:Y:S02]  /*0fa0*/  UIADD3 UR4, UR45, 0x1, URZ ;  /* 0x000000012d047890 */ /* 0x000fe4000fffe03f */
[----:B------:R-:W-:Y:S02]  /*0fb0*/  ULOP3.LUT UR45, UR45, 0x1, URZ, 0xc, !UPT ;  /* 0x000000012d2d7892 */ /* 0x000fe4000f8e0c3f */
[----:B------:R-:W-:-:S04]  /*0fc0*/  UISETP.GT.U32.AND UP0, UPT, UR4, 0x1, UPT ;  /* 0x000000010400788c */ /* 0x000fc8000bf04070 */
[----:B------:R-:W-:-:S04]  /*0fd0*/  USEL UR4, URZ, 0x1, !UP0 ;  /* 0x000000013f047887 */ /* 0x000fc8000c000000 */
[----:B------:R-:W-:Y:S01]  /*0fe0*/  ULOP3.LUT UR46, UR46, UR4, URZ, 0x3c, !UPT ;  /* 0x000000042e2e7292 */ /* 0x000fe2000f8e3c3f */
[----:B------:R-:W-:Y:S11]  /*0ff0*/  BRA `(.L_x_11) ;  /* 0x0000000000107947 */ /* 0x000ff60003800000 */
.L_x_8:
[----:B------:R-:W-:Y:S02]  /*1000*/  UISETP.GT.U32.AND UP0, UPT, UR45, 0x1, UPT ;  /* 0x000000012d00788c */ /* 0x000fe4000bf04070 */
[----:B------:R-:W-:Y:S02]  /*1010*/  ULOP3.LUT UR45, UR45, 0x1, URZ, 0xc0, !UPT ;  /* 0x000000012d2d7892 */ /* 0x000fe4000f8ec03f */
[----:B------:R-:W-:-:S04]  /*1020*/  USEL UR4, URZ, 0x1, !UP0 ;  /* 0x000000013f047887 */ /* 0x000fc8000c000000 */
[----:B------:R-:W-:-:S12]  /*1030*/  ULOP3.LUT UR46, UR46, UR4, URZ, 0x3c, !UPT ;  /* 0x000000042e2e7292 */ /* 0x000fd8000f8e3c3f */
.L_x_11:
[----:B------:R-:W-:Y:S05]  /*1040*/  @!P0 BRA `(.L_x_12) ;  /* 0x00000000003c8947 */ /* 0x000fea0003800000 */
        /* <DEDUP_REMOVED lines=9> */
[----:B------:R-:W-:Y:S01]  /*10e0*/  ULEA UR42, UR42, 0x3, 0x1 ;  /* 0x000000032a2a7891 */ /* 0x000fe2000f8e083f */
[----:B------:R-:W-:Y:S11]  /*10f0*/  BRA `(.L_x_15) ;  /* 0x0000000000147947 */ /* 0x000ff60003800000 */
.L_x_14:
[----:B------:R-:W-:Y:S01]  /*1100*/  ULEA UR42, UR42, 0x2, 0x1 ;  /* 0x000000022a2a7891 */ /* 0x000fe2000f8e083f */
[----:B------:R-:W-:Y:S11]  /*1110*/  BRA `(.L_x_15) ;  /* 0x00000000000c7947 */ /* 0x000ff60003800000 */
.L_x_13:
[----:B------:R-:W-:Y:S01]  /*1120*/  ULEA UR42, UR42, 0x1, 0x1 ;  /* 0x000000012a2a7891 */ /* 0x000fe2000f8e083f */
[----:B------:R-:W-:Y:S11]  /*1130*/  BRA `(.L_x_15) ;  /* 0x0000000000047947 */ /* 0x000ff60003800000 */
.L_x_12:
[----:B------:R-:W-:-:S12]  /*1140*/  USHF.L.U32 UR42, UR42, 0x1, URZ ;  /* 0x000000012a2a7899 */ /* 0x000fd8000800063f */
.L_x_15:
[----:B------:R-:W-:-:S04]  /*1150*/  ULOP3.LUT UR4, UR49, 0x1, URZ, 0xfc, !UPT ;  /* 0x0000000131047892 */ /* 0x000fc8000f8efc3f */
[----:B------:R-:W-:-:S06]  /*1160*/  UISETP.NE.AND UP0, UPT, UR4, 0x3, UPT ;  /* 0x000000030400788c */ /* 0x000fcc000bf05270 */
[----:B------:R-:W-:-:S13]  /*1170*/  PLOP3.LUT P0, PT, PT, PT, UP0, 0x80, 0x0 ;  /* 0x000000000000781c */ /* 0x000fda0003f0f008 */
[----:B------:R-:W-:Y:S05]  /*1180*/  @!P0 BRA `(.L_x_16) ;  /* 0x0000000000048947 */ /* 0x000fea0003800000 */
[----:B------:R-:W-:Y:S01]  /*1190*/  BPT.TRAP 0x1 ;  /* 0x000000040000795c */ /* 0x000fe20000300000 */
.L_x_16:
[----:B------:R-:W-:Y:S01]  /*11a0*/  ULEA UR5, UR45, UR50, 0x3 ;  /* 0x000000322d057291 */ /* 0x000fe2000f8e183f */
[----:B------:R-:W-:Y:S01]  /*11b0*/  MOV R0, UR46 ;  /* 0x0000002e00007c02 */ /* 0x000fe20008000f00 */
[----:B------:R-:W-:-:S03]  /*11c0*/  ULOP3.LUT UR4, UR48, 0x1, URZ, 0xfc, !UPT ;  /* 0x0000000130047892 */ /* 0x000fc6000f8efc3f */
[----:B------:R-:W-:Y:S01]  /*11d0*/  SHF.L.U32 R0, R0, 0x1f, RZ ;  /* 0x0000001f00007819 */ /* 0x000fe200000006ff */
[----:B------:R-:W-:-:S03]  /*11e0*/  UISETP.NE.AND UP0, UPT, UR4, 0x3, UPT ;  /* 0x000000030400788c */ /* 0x000fc6000bf05270 */
[----:B------:R-:W1:Y:S03]  /*11f0*/  SYNCS.PHASECHK.TRANS64.TRYWAIT P1, [UR5+0x7250], R0 ;  /* 0x00725000ff0075a7 */ /* 0x000e660008020145 */
[----:B------:R-:W-:Y:S01]  /*1200*/  PLOP3.LUT P0, PT, PT, PT, UP0, 0x80, 0x0 ;  /* 0x000000000000781c */ /* 0x000fe20003f0f008 */
[----:B-1----:R-:W-:-:S12]  /*1210*/  @!P1 BRA `(.L_x_17) ;  /* 0x0000007000d49947 */ /* 0x002fd80003800000 */
.L_x_107:
[----:B------:R-:W-:Y:S05]  /*1220*/  @!P0 BRA `(.L_x_18) ;  /* 0x0000000000048947 */ /* 0x000fea0003800000 */
[----:B------:R-:W-:Y:S01]  /*1230*/  BPT.TRAP 0x1 ;  /* 0x000000040000795c */ /* 0x000fe20000300000 */
.L_x_18:
[----:B------:R-:W-:Y:S01]  /*1240*/  ULEA UR11, UR47, UR50, 0x3 ;  /* 0x000000322f0b7291 */ /* 0x000fe2000f8e183f */
[----:B-1----:R-:W-:Y:S01]  /*1250*/  SHF.L.U32 R0, R22, 0x1f, RZ ;  /* 0x0000001f16007819 */ /* 0x002fe200000006ff */
[----:B------:R-:W-:Y:S01]  /*1260*/  UIADD3 UR10, UR50, 0x7290, URZ ;  /* 0x00007290320a7890 */ /* 0x000fe2000fffe03f */
[----:B------:R-:W-:Y:S01]  /*1270*/  SHF.L.U32 R3, R96, 0x1f, RZ ;  /* 0x0000001f60037819 */ /* 0x000fe200000006ff */
[----:B------:R-:W-:Y:S02]  /*1280*/  ULEA UR4, UR53, 0xfffffff8, 0x3 ;  /* 0xfffffff835047891 */ /* 0x000fe4000f8e183f */
[----:B------:R-:W-:Y:S02]  /*1290*/  ULEA UR8, UR53, UR10, 0x3 ;  /* 0x0000000a35087291 */ /* 0x000fe4000f8e183f */
[----:B------:R-:W-:Y:S01]  /*12a0*/  ULOP3.LUT UR9, UR4, 0x8, URZ, 0xc, !UPT ;  /* 0x0000000804097892 */ /* 0x000fe2000f8e0c3f */
[----:B------:R-:W1:Y:S02]  /*12b0*/  SYNCS.PHASECHK.TRANS64.TRYWAIT P1, [UR11+0x7200], R0 ;  /* 0x00720000ff0075a7 */ /* 0x000e64000802014b */
[----:B-1----:R-:W-:Y:S09]  /*12c0*/  @!P1 BRA `(.L_x_19) ;  /* 0x0000007000c09947 */ /* 0x002ff20003800000 */
.L_x_108:
[----:B------:R-:W2:Y:S02]  /*12d0*/  SYNCS.PHASECHK.TRANS64.TRYWAIT P1, [UR8+-0x8], R3 ;  /* 0xfffff803ff0075a7 */ /* 0x000ea40008020148 */
[----:B--2---:R-:W-:Y:S05]  /*12e0*/  @!P1 BRA `(.L_x_20) ;  /* 0x0000007000d09947 */ /* 0x004fea0003800000 */
.L_x_109:
[----:B------:R-:W-:Y:S01]  /*12f0*/  ULEA UR6, UR47, UR54, 0x8 ;  /* 0x000000362f067291 */ /* 0x000fe2000f8e403f */
[----:B------:R-:W-:Y:S01]  /*1300*/  WARPGROUP.ARRIVE ;  /* 0x00000000000079c5 */ /* 0x000fe20000000000 */
[----:B------:R-:W-:Y:S01]  /*1310*/  ULEA UR4, UR45, UR52, 0x7 ;  /* 0x000000342d047291 */ /* 0x000fe2000f8e383f */
[----:B------:R-:W-:Y:S01]  /*1320*/  UMOV UR7, 0xc0000010 ;  /* 0xc000001000077882 */ /* 0x000fe20000000000 */
[----:B------:R-:W-:-:S07]  /*1330*/  UMOV UR5, 0xc0000010 ;  /* 0xc000001000057882 */ /* 0x000fce0000000000 */
[----:B------:R-:W-:Y:S01]  /*1340*/  HGMMA.64x128x16.F32 R24, gdesc[UR4], RZ, !UPT, gsb0 ;  /* 0x01e00000041879f0 */ /* 0x000fe2000c0008ff */
[----:B------:R-:W-:Y:S02]  /*1350*/  ULDC UR6, c[0x0][0x604] ;  /* 0x0001810000067ab9 */ /* 0x000fe40000000800 */
[----:B------:R-:W-:Y:S02]  /*1360*/  WARPGROUP.DEPBAR.LE gsb0, 0x0 ;  /* 0x00008000000079c5 */ /* 0x000fe40000010000 */
[----:B-1----:R-:W-:-:S04]  /*1370*/  FMNMX R3, R24, R25, !PT ;  /* 0x0000001918037209 */ /* 0x002fc80007800000 */
[----:B------:R-:W-:-:S04]  /*1380*/  FMNMX R0, R28, R3, !PT ;  /* 0x000000031c007209 */ /* 0x000fc80007800000 */
        /* <DEDUP_REMOVED lines=28> */
[----:B------:R-:W-:-:S05]  /*1550*/  FMNMX R0, R85, R0, !PT ;  /* 0x0000000055007209 */ /* 0x000fca0007800000 */
[----:B------:R-:W1:Y:S02]  /*1560*/  SHFL.BFLY PT, R3, R0, 0x1, 0x1f ;  /* 0x0c201f0000037f89 */ /* 0x000e6400000e0000 */
[----:B-1----:R-:W-:-:S05]  /*1570*/  FMNMX R3, R0, R3, !PT ;  /* 0x0000000300037209 */ /* 0x002fca0007800000 */
[----:B------:R-:W1:Y:S02]  /*1580*/  SHFL.BFLY PT, R4, R3, 0x2, 0x1f ;  /* 0x0c401f0003047f89 */ /* 0x000e6400000e0000 */
[----:B-1----:R-:W-:-:S04]  /*1590*/  FMNMX R4, R3, R4, !PT ;  /* 0x0000000403047209 */ /* 0x002fc80007800000 */
[----:B------:R-:W-:-:S04]  /*15a0*/  FSETP.NEU.AND P1, PT, R4, -INF , PT ;  /* 0xff8000000400780b */ /* 0x000fc80003f2d000 */
[----:B------:R-:W-:-:S05]  /*15b0*/  FSEL R5, R4, RZ, P1 ;  /* 0x000000ff04057208 */ /* 0x000fca0000800000 */
[----:B------:R-:W-:Y:S01]  /*15c0*/  FMUL R14, R5, UR6 ;  /* 0x00000006050e7c20 */ /* 0x000fe20008400000 */
[----:B------:R-:W-:-:S03]  /*15d0*/  FMNMX R5, R26, R27, !PT ;  /* 0x0000001b1a057209 */ /* 0x000fc60007800000 */
[--C-:B------:R-:W-:Y:S01]  /*15e0*/  FFMA R24, R24, UR6, -R14.reuse ;  /* 0x0000000618187c23 */ /* 0x100fe2000800080e */
[----:B------:R-:W-:Y:S01]  /*15f0*/  FMNMX R6, R30, R5, !PT ;  /* 0x000000051e067209 */ /* 0x000fe20007800000 */
[--C-:B------:R-:W-:Y:S01]  /*1600*/  FFMA R7, R29, UR6, -R14.reuse ;  /* 0x000000061d077c23 */ /* 0x100fe2000800080e */
[--C-:B------:R-:W-:Y:S01]  /*1610*/  FFMA R25, R25, UR6, -R14.reuse ;  /* 0x0000000619197c23 */ /* 0x100fe2000800080e */
[--C-:B------:R-:W-:Y:S01]  /*1620*/  FFMA R0, R28, UR6, -R14.reuse ;  /* 0x000000061c007c23 */ /* 0x100fe2000800080e */
[----:B------:R-:W-:Y:S01]  /*1630*/  FSETP.GEU.AND P5, PT, R24, -126, PT ;  /* 0xc2fc00001800780b */ /* 0x000fe20003fae000 */
[--C-:B------:R-:W-:Y:S01]  /*1640*/  FFMA R36, R36, UR6, -R14.reuse ;  /* 0x0000000624247c23 */ /* 0x100fe2000800080e */
[----:B------:R-:W-:Y:S01]  /*1650*/  FMNMX R5, R31, R6, !PT ;  /* 0x000000061f057209 */ /* 0x000fe20007800000 */
        /* <DEDUP_REMOVED lines=10> */
[----:B------:R-:W-:Y:S01]  /*1700*/  @!P5 FMUL R24, R24, 0.5 ;  /* 0x3f0000001818d820 */ /* 0x000fe20000400000 */
[----:B------:R-:W-:Y:S01]  /*1710*/  FMNMX R6, R38, R5, !PT ;  /* 0x0000000526067209 */ /* 0x000fe20007800000 */
[--C-:B------:R-:W-:Y:S01]  /*1720*/  FFMA R15, R45, UR6, -R14.reuse ;  /* 0x000000062d0f7c23 */ /* 0x100fe2000800080e */
[----:B------:R-:W-:Y:S01]  /*1730*/  FSETP.GEU.AND P1, PT, R9, -126, PT ;  /* 0xc2fc00000900780b */ /* 0x000fe20003f2e000 */
[----:B------:R-:W-:Y:S01]  /*1740*/  @!P4 FMUL R7, R7, 0.5 ;  /* 0x3f0000000707c820 */ /* 0x000fe20000400000 */
[----:B------:R-:W-:Y:S01]  /*1750*/  FMNMX R5, R39, R6, !PT ;  /* 0x0000000627057209 */ /* 0x000fe20007800000 */
[----:B------:R-:W1:Y:S01]  /*1760*/  MUFU.EX2 R24, R24 ;  /* 0x0000001800187308 */ /* 0x000e620000000800 */
[----:B------:R-:W-:Y:S01]  /*1770*/  FSETP.GEU.AND P6, PT, R28, -126, PT ;  /* 0xc2fc00001c00780b */ /* 0x000fe20003fce000 */
[----:B------:R-:W-:Y:S01]  /*1780*/  @!P3 FMUL R25, R25, 0.5 ;  /* 0x3f0000001919b820 */ /* 0x000fe20000400000 */
[----:B------:R-:W-:Y:S01]  /*1790*/  FMNMX R6, R42, R5, !PT ;  /* 0x000000052a067209 */ /* 0x000fe20007800000 */
[--C-:B------:R-:W-:Y:S01]  /*17a0*/  FFMA R44, R44, UR6, -R14.reuse ;  /* 0x000000062c2c7c23 */ /* 0x100fe2000800080e */
[--C-:B------:R-:W-:Y:S01]  /*17b0*/  FFMA R23, R53, UR6, -R14.reuse ;  /* 0x0000000635177c23 */ /* 0x100fe2000800080e */
[----:B------:R-:W-:Y:S01]  /*17c0*/  @!P2 FMUL R0, R0, 0.5 ;  /* 0x3f0000000000a820 */ /* 0x000fe20000400000 */
[----:B------:R-:W-:Y:S01]  /*17d0*/  FMNMX R5, R43, R6, !PT ;  /* 0x000000062b057209 */ /* 0x000fe20007800000 */
[----:B------:R-:W2:Y:S01]  /*17e0*/  MUFU.EX2 R7, R7 ;  /* 0x0000000700077308 */ /* 0x000ea20000000800 */
[--C-:B------:R-:W-:Y:S01]  /*17f0*/  FFMA R21, R49, UR6, -R14.reuse ;  /* 0x0000000631157c23 */ /* 0x100fe2000800080e */
[----:B------:R-:W-:Y:S01]  /*1800*/  @!P1 FMUL R9, R9, 0.5 ;  /* 0x3f00000009099820 */ /* 0x000fe20000400000 */
[----:B------:R-:W-:Y:S01]  /*1810*/  FMNMX R8, R46, R5, !PT ;  /* 0x000000052e087209 */ /* 0x000fe20007800000 */
[--C-:B------:R-:W-:Y:S01]  /*1820*/  FFMA R29, R60, UR6, -R14.reuse ;  /* 0x000000063c1d7c23 */ /* 0x100fe2000800080e */
[--C-:B------:R-:W-:Y:S01]  /*1830*/  FFMA R52, R52, UR6, -R14.reuse ;  /* 0x0000000634347c23 */ /* 0x100fe2000800080e */
[----:B------:R-:W-:Y:S01]  /*1840*/  @!P6 FMUL R28, R28, 0.5 ;  /* 0x3f0000001c1ce820 */ /* 0x000fe20000400000 */
[----:B------:R-:W-:Y:S01]  /*1850*/  FMNMX R5, R47, R8, !PT ;  /* 0x000000082f057209 */ /* 0x000fe20007800000 */
[----:B------:R3:W4:Y:S01]  /*1860*/  MUFU.EX2 R3, R25 ;  /* 0x0000001900037308 */ /* 0x0007220000000800 */
[----:B-1----:R-:W-:Y:S01]  /*1870*/  @!P5 FMUL R24, R24, R24 ;  /* 0x000000181818d220 */ /* 0x002fe20000400000 */
[----:B------:R-:W-:Y:S01]  /*1880*/  FSETP.GEU.AND P5, PT, R36, -126, PT ;  /* 0xc2fc00002400780b */ /* 0x000fe20003fae000 */
[--C-:B------:R-:W-:Y:S01]  /*1890*/  FFMA R40, R57, UR6, -R14.reuse ;  /* 0x0000000639287c23 */ /* 0x100fe2000800080e */
[----:B------:R-:W-:Y:S01]  /*18a0*/  FMNMX R8, R50, R5, !PT ;  /* 0x0000000532087209 */ /* 0x000fe20007800000 */
[--C-:B------:R-:W-:Y:S01]  /*18b0*/  FFMA R65, R65, UR6, -R14.reuse ;  /* 0x0000000641417c23 */ /* 0x100fe2000800080e */
[--C-:B------:R-:W-:Y:S01]  /*18c0*/  FFMA R20, R61, UR6, -R14.reuse ;  /* 0x000000063d147c23 */ /* 0x100fe2000800080e */
[--C-:B------:R-:W-:Y:S01]  /*18d0*/  FFMA R64, R64, UR6, -R14.reuse ;  /* 0x0000000640407c23 */ /* 0x100fe2000800080e */
[----:B------:R-:W1:Y:S01]  /*18e0*/  MUFU.EX2 R0, R0 ;  /* 0x0000000000007308 */ /* 0x000e620000000800 */
[----:B------:R-:W-:Y:S01]  /*18f0*/  FMNMX R5, R51, R8, !PT ;  /* 0x0000000833057209 */ /* 0x000fe20007800000 */
[----:B--2---:R-:W-:Y:S01]  /*1900*/  @!P4 FMUL R7, R7, R7 ;  /* 0x000000070707c220 */ /* 0x004fe20000400000 */
[----:B------:R-:W-:Y:S01]  /*1910*/  FSETP.GEU.AND P4, PT, R13, -126, PT ;  /* 0xc2fc00000d00780b */ /* 0x000fe20003f8e000 */
[--C-:B---3--:R-:W-:Y:S01]  /*1920*/  FFMA R25, R56, UR6, -R14.reuse ;  /* 0x0000000638197c23 */ /* 0x108fe2000800080e */
[----:B------:R-:W-:Y:S01]  /*1930*/  FMNMX R8, R54, R5, !PT ;  /* 0x0000000536087209 */ /* 0x000fe20007800000 */
[--C-:B------:R-:W-:Y:S01]  /*1940*/  FFMA R72, R72, UR6, -R14.reuse ;  /* 0x0000000648487c23 */ /* 0x100fe2000800080e */
[----:B------:R-:W-:Y:S01]  /*1950*/  @!P5 FMUL R36, R36, 0.5 ;  /* 0x3f0000002424d820 */ /* 0x000fe20000400000 */
[----:B------:R-:W2:Y:S01]  /*1960*/  MUFU.EX2 R9, R9 ;  /* 0x0000000900097308 */ /* 0x000ea20000000800 */
[----:B------:R-:W-:Y:S01]  /*1970*/  FMNMX R5, R55, R8, !PT ;  /* 0x0000000837057209 */ /* 0x000fe20007800000 */
[----:B----4-:R-:W-:Y:S01]  /*1980*/  @!P3 FMUL R3, R3, R3 ;  /* 0x000000030303b220 */ /* 0x010fe20000400000 */
[----:B------:R-:W-:Y:S01]  /*1990*/  FSETP.GEU.AND P3, PT, R11, -126, PT ;  /* 0xc2fc00000b00780b */ /* 0x000fe20003f6e000 */
[--C-:B------:R-:W-:Y:S01]  /*19a0*/  FFMA R69, R69, UR6, -R14.reuse ;  /* 0x0000000645457c23 */ /* 0x100fe2000800080e */
[----:B------:R-:W-:Y:S01]  /*19b0*/  FMNMX R8, R58, R5, !PT ;  /* 0x000000053a087209 */ /* 0x000fe20007800000 */
[--C-:B------:R-:W-:Y:S01]  /*19c0*/  FFMA R68, R68, UR6, -R14.reuse ;  /* 0x0000000644447c23 */ /* 0x100fe2000800080e */
[--C-:B------:R-:W-:Y:S01]  /*19d0*/  FFMA R77, R77, UR6, -R14.reuse ;  /* 0x000000064d4d7c23 */ /* 0x100fe2000800080e */
[----:B------:R3:W4:Y:S01]  /*19e0*/  MUFU.EX2 R6, R36 ;  /* 0x0000002400067308 */ /* 0x0007220000000800 */
[----:B-1----:R-:W-:Y:S01]  /*19f0*/  @!P2 FMUL R0, R0, R0 ;  /* 0x000000000000a220 */ /* 0x002fe20000400000 */
[----:B------:R-:W-:Y:S01]  /*1a00*/  FMNMX R5, R59, R8, !PT ;  /* 0x000000083b057209 */ /* 0x000fe20007800000 */
[----:B------:R-:W-:Y:S01]  /*1a10*/  @!P4 FMUL R13, R13, 0.5 ;  /* 0x3f0000000d0dc820 */ /* 0x000fe20000400000 */
[----:B------:R-:W-:Y:S01]  /*1a20*/  FSETP.GEU.AND P2, PT, R32, -126, PT ;  /* 0xc2fc00002000780b */ /* 0x000fe20003f4e000 */
[--C-:B------:R-:W-:Y:S01]  /*1a30*/  FFMA R73, R73, UR6, -R14.reuse ;  /* 0x0000000649497c23 */ /* 0x100fe2000800080e */
[----:B------:R-:W-:Y:S01]  /*1a40*/  FMNMX R10, R62, R5, !PT ;  /* 0x000000053e0a7209 */ /* 0x000fe20007800000 */
[--C-:B------:R-:W-:Y:S01]  /*1a50*/  FFMA R76, R76, UR6, -R14.reuse ;  /* 0x000000064c4c7c23 */ /* 0x100fe2000800080e */
[----:B------:R-:W1:Y:S01]  /*1a60*/  MUFU.EX2 R28, R28 ;  /* 0x0000001c001c7308 */ /* 0x000e620000000800 */
[--C-:B---3--:R-:W-:Y:S01]  /*1a70*/  FFMA R36, R48, UR6, -R14.reuse ;  /* 0x0000000630247c23 */ /* 0x108fe2000800080e */
[----:B------:R-:W-:Y:S01]  /*1a80*/  @!P3 FMUL R11, R11, 0.5 ;  /* 0x3f0000000b0bb820 */ /* 0x000fe20000400000 */
[----:B--2---:R-:W-:Y:S01]  /*1a90*/  @!P1 FMUL R9, R9, R9 ;  /* 0x0000000909099220 */ /* 0x004fe20000400000 */
[----:B------:R-:W-:Y:S01]  /*1aa0*/  FMNMX R5, R63, R10, !PT ;  /* 0x0000000a3f057209 */ /* 0x000fe20007800000 */
[--C-:B------:R-:W-:Y:S01]  /*1ab0*/  FFMA R81, R81, UR6, -R14.reuse ;  /* 0x0000000651517c23 */ /* 0x100fe2000800080e */
[----:B------:R-:W-:Y:S01]  /*1ac0*/  FSETP.GEU.AND P1, PT, R15, -126, PT ;  /* 0xc2fc00000f00780b */ /* 0x000fe20003f2e000 */
[--C-:B------:R-:W-:Y:S01]  /*1ad0*/  FFMA R80, R80, UR6, -R14.reuse ;  /* 0x0000000650507c23 */ /* 0x100fe2000800080e */
[----:B------:R-:W2:Y:S01]  /*1ae0*/  MUFU.EX2 R13, R13 ;  /* 0x0000000d000d7308 */ /* 0x000ea20000000800 */
[----:B----4-:R-:W-:Y:S01]  /*1af0*/  @!P5 FMUL R6, R6, R6 ;  /* 0x000000060606d220 */ /* 0x010fe20000400000 */
[----:B------:R-:W-:Y:S01]  /*1b00*/  FSETP.GEU.AND P5, PT, R36, -126, PT ;  /* 0xc2fc00002400780b */ /* 0x000fe20003fae000 */
[----:B------:R-:W-:Y:S01]  /*1b10*/  @!P2 FMUL R32, R32, 0.5 ;  /* 0x3f0000002020a820 */ /* 0x000fe20000400000 */
[----:B------:R-:W-:Y:S01]  /*1b20*/  FMNMX R10, R66, R5, !PT ;  /* 0x00000005420a7209 */ /* 0x000fe20007800000 */
[--C-:B------:R-:W-:Y:S01]  /*1b30*/  FFMA R84, R84, UR6, -R14.reuse ;  /* 0x0000000654547c23 */ /* 0x100fe2000800080e */
[----:B------:R-:W-:-:S02]  /*1b40*/  FFMA R14, R85, UR6, -R14 ;  /* 0x00000006550e7c23 */ /* 0x000fc4000800080e */
[----:B------:R-:W3:Y:S01]  /*1b50*/  MUFU.EX2 R11, R11 ;  /* 0x0000000b000b7308 */ /* 0x000ee20000000800 */
[----:B-1----:R-:W-:Y:S01]  /*1b60*/  @!P6 FMUL R28, R28, R28 ;  /* 0x0000001c1c1ce220 */ /* 0x002fe20000400000 */
[----:B------:R-:W-:Y:S01]  /*1b70*/  FSETP.GEU.AND P6, PT, R44, -126, PT ;  /* 0xc2fc00002c00780b */ /* 0x000fe20003fce000 */
[----:B------:R-:W-:Y:S01]  /*1b80*/  @!P1 FMUL R15, R15, 0.5 ;  /* 0x3f0000000f0f9820 */ /* 0x000fe20000400000 */
[----:B------:R-:W-:-:S03]  /*1b90*/  FMNMX R5, R67, R10, !PT ;  /* 0x0000000a43057209 */ /* 0x000fc60007800000 */
[----:B------:R-:W-:Y:S01]  /*1ba0*/  @!P5 FMUL R36, R36, 0.5 ;  /* 0x3f0000002424d820 */ /* 0x000fe20000400000 */
[----:B------:R-:W1:Y:S01]  /*1bb0*/  MUFU.EX2 R32, R32 ;  /* 0x0000002000207308 */ /* 0x000e620000000800 */
[----:B------:R-:W-:Y:S01]  /*1bc0*/  FMNMX R10, R70, R5, !PT ;  /* 0x00000005460a7209 */ /* 0x000fe20007800000 */
[----:B--2---:R-:W-:Y:S01]  /*1bd0*/  @!P4 FMUL R13, R13, R13 ;  /* 0x0000000d0d0dc220 */ /* 0x004fe20000400000 */
[----:B------:R-:W-:Y:S02]  /*1be0*/  FSETP.GEU.AND P4, PT, R23, -126, PT ;  /* 0xc2fc00001700780b */ /* 0x000fe40003f8e000 */
[----:B------:R-:W-:Y:S02]  /*1bf0*/  FMNMX R5, R71, R10, !PT ;  /* 0x0000000a47057209 */ /* 0x000fe40007800000 */
[----:B------:R-:W-:Y:S01]  /*1c00*/  @!P6 FMUL R44, R44, 0.5 ;  /* 0x3f0000002c2ce820 */ /* 0x000fe20000400000 */
[----:B------:R-:W2:Y:S01]  /*1c10*/  MUFU.EX2 R36, R36 ;  /* 0x0000002400247308 */ /* 0x000ea20000000800 */
[----:B------:R-:W-:Y:S01]  /*1c20*/  FMNMX R10, R74, R5, !PT ;  /* 0x000000054a0a7209 */ /* 0x000fe20007800000 */
[----:B---3--:R-:W-:Y:S01]  /*1c30*/  @!P3 FMUL R11, R11, R11 ;  /* 0x0000000b0b0bb220 */ /* 0x008fe20000400000 */
[----:B------:R-:W-:-:S02]  /*1c40*/  FSETP.GEU.AND P3, PT, R21, -126, PT ;  /* 0xc2fc00001500780b */ /* 0x000fc40003f6e000 */
[----:B------:R-:W-:-:S03]  /*1c50*/  FMNMX R5, R75, R10, !PT ;  /* 0x0000000a4b057209 */ /* 0x000fc60007800000 */
[----:B------:R-:W3:Y:S01]  /*1c60*/  MUFU.EX2 R15, R15 ;  /* 0x0000000f000f7308 */ /* 0x000ee20000000800 */
[----:B------:R-:W-:Y:S01]  /*1c70*/  FMNMX R12, R78, R5, !PT ;  /* 0x000000054e0c7209 */ /* 0x000fe20007800000 */
[----:B-1----:R-:W-:Y:S01]  /*1c80*/  @!P2 FMUL R32, R32, R32 ;  /* 0x000000202020a220 */ /* 0x002fe20000400000 */
[----:B------:R-:W-:Y:S01]  /*1c90*/  FSETP.GEU.AND P2, PT, R52, -126, PT ;  /* 0xc2fc00003400780b */ /* 0x000fe20003f4e000 */
[----:B------:R-:W-:Y:S01]  /*1ca0*/  @!P4 FMUL R23, R23, 0.5 ;  /* 0x3f0000001717c820 */ /* 0x000fe20000400000 */
[----:B------:R-:W-:-:S03]  /*1cb0*/  FMNMX R5, R79, R12, !PT ;  /* 0x0000000c4f057209 */ /* 0x000fc60007800000 */
[----:B------:R-:W1:Y:S01]  /*1cc0*/  MUFU.EX2 R8, R44 ;  /* 0x0000002c00087308 */ /* 0x000e620000000800 */
[----:B--2---:R-:W-:Y:S01]  /*1cd0*/  @!P5 FMUL R36, R36, R36 ;  /* 0x000000242424d220 */ /* 0x004fe20000400000 */
[----:B------:R-:W-:Y:S01]  /*1ce0*/  FSETP.GEU.AND P5, PT, R29, -126, PT ;  /* 0xc2fc00001d00780b */ /* 0x000fe20003fae000 */
[----:B------:R-:W-:Y:S01]  /*1cf0*/  @!P3 FMUL R21, R21, 0.5 ;  /* 0x3f0000001515b820 */ /* 0x000fe20000400000 */
[----:B------:R-:W-:-:S04]  /*1d00*/  FMNMX R12, R82, R5, !PT ;  /* 0x00000005520c7209 */ /* 0x000fc80007800000 */
[----:B------:R-:W2:Y:S01]  /*1d10*/  MUFU.EX2 R23, R23 ;  /* 0x0000001700177308 */ /* 0x000ea20000000800 */
[----:B---3--:R-:W-:Y:S01]  /*1d20*/  @!P1 FMUL R15, R15, R15 ;  /* 0x0000000f0f0f9220 */ /* 0x008fe20000400000 */
[----:B------:R-:W-:Y:S01]  /*1d30*/  FSETP.GEU.AND P1, PT, R40, -126, PT ;  /* 0xc2fc00002800780b */ /* 0x000fe20003f2e000 */
[----:B------:R-:W-:Y:S01]  /*1d40*/  @!P2 FMUL R52, R52, 0.5 ;  /* 0x3f0000003434a820 */ /* 0x000fe20000400000 */
[----:B------:R-:W-:-:S03]  /*1d50*/  FMNMX R5, R83, R12, !PT ;  /* 0x0000000c53057209 */ /* 0x000fc60007800000 */
[----:B------:R-:W-:Y:S01]  /*1d60*/  @!P5 FMUL R29, R29, 0.5 ;  /* 0x3f0000001d1dd820 */ /* 0x000fe20000400000 */
[----:B------:R-:W3:Y:S01]  /*1d70*/  MUFU.EX2 R21, R21 ;  /* 0x0000001500157308 */ /* 0x000ee20000000800 */
[----:B-1----:R-:W-:Y:S01]  /*1d80*/  @!P6 FMUL R8, R8, R8 ;  /* 0x000000080808e220 */ /* 0x002fe20000400000 */
[----:B------:R-:W-:Y:S02]  /*1d90*/  FSETP.GEU.AND P6, PT, R25, -126, PT ;  /* 0xc2fc00001900780b */ /* 0x000fe40003fce000 */
[----:B------:R-:W-:-:S03]  /*1da0*/  FMNMX R12, R86, R5, !PT ;  /* 0x00000005560c7209 */ /* 0x000fc60007800000 */
[----:B------:R-:W-:Y:S01]  /*1db0*/  @!P1 FMUL R40, R40, 0.5 ;  /* 0x3f00000028289820 */ /* 0x000fe20000400000 */
[----:B------:R-:W1:Y:S01]  /*1dc0*/  MUFU.EX2 R10, R52 ;  /* 0x00000034000a7308 */ /* 0x000e620000000800 */
[----:B------:R-:W-:Y:S01]  /*1dd0*/  FMNMX R12, R87, R12, !PT ;  /* 0x0000000c570c7209 */ /* 0x000fe20007800000 */
[----:B--2---:R-:W-:Y:S01]  /*1de0*/  @!P4 FMUL R23, R23, R23 ;  /* 0x000000171717c220 */ /* 0x004fe20000400000 */
[----:B------:R-:W-:-:S03]  /*1df0*/  FSETP.GEU.AND P4, PT, R65, -126, PT ;  /* 0xc2fc00004100780b */ /* 0x000fc60003f8e000 */
[----:B------:R-:W2:Y:S01]  /*1e00*/  SHFL.BFLY PT, R5, R12, 0x1, 0x1f ;  /* 0x0c201f000c057f89 */ /* 0x000ea200000e0000 */
[----:B------:R-:W-:Y:S01]  /*1e10*/  @!P6 FMUL R25, R25, 0.5 ;  /* 0x3f0000001919e820 */ /* 0x000fe20000400000 */
[----:B------:R-:W4:Y:S01]  /*1e20*/  MUFU.EX2 R29, R29 ;  /* 0x0000001d001d7308 */ /* 0x000f220000000800 */
[----:B---3--:R-:W-:Y:S01]  /*1e30*/  @!P3 FMUL R21, R21, R21 ;  /* 0x000000151515b220 */ /* 0x008fe20000400000 */
[----:B------:R-:W-:-:S06]  /*1e40*/  FSETP.GEU.AND P3, PT, R20, -126, PT ;  /* 0xc2fc00001400780b */ /* 0x000fcc0003f6e000 */
[----:B------:R-:W3:Y:S01]  /*1e50*/  MUFU.EX2 R40, R40 ;  /* 0x0000002800287308 */ /* 0x000ee20000000800 */
[----:B-1----:R-:W-:Y:S01]  /*1e60*/  @!P2 FMUL R10, R10, R10 ;  /* 0x0000000a0a0aa220 */ /* 0x002fe20000400000 */
[----:B------:R-:W-:Y:S01]  /*1e70*/  FSETP.GEU.AND P2, PT, R64, -126, PT ;  /* 0xc2fc00004000780b */ /* 0x000fe20003f4e000 */
[----:B------:R-:W-:-:S04]  /*1e80*/  @!P4 FMUL R65, R65, 0.5 ;  /* 0x3f0000004141c820 */ /* 0x000fc80000400000 */
[----:B------:R-:W-:Y:S01]  /*1e90*/  @!P3 FMUL R20, R20, 0.5 ;  /* 0x3f0000001414b820 */ /* 0x000fe20000400000 */
[----:B------:R-:W1:Y:S01]  /*1ea0*/  MUFU.EX2 R25, R25 ;  /* 0x0000001900197308 */ /* 0x000e620000000800 */
[----:B----4-:R-:W-:Y:S01]  /*1eb0*/  @!P5 FMUL R29, R29, R29 ;  /* 0x0000001d1d1dd220 */ /* 0x010fe20000400000 */
[----:B------:R-:W-:Y:S02]  /*1ec0*/  FSETP.GEU.AND P5, PT, R72, -126, PT ;  /* 0xc2fc00004800780b */ /* 0x000fe40003fae000 */
[----:B--2---:R-:W-:-:S03]  /*1ed0*/  FMNMX R5, R12, R5, !PT ;  /* 0x000000050c057209 */ /* 0x004fc60007800000 */
[----:B------:R-:W-:Y:S01]  /*1ee0*/  @!P2 FMUL R64, R64, 0.5 ;  /* 0x3f0000004040a820 */ /* 0x000fe20000400000 */
[----:B------:R-:W2:Y:S01]  /*1ef0*/  MUFU.EX2 R44, R65 ;  /* 0x00000041002c7308 */ /* 0x000ea20000000800 */
[----:B---3--:R-:W-:Y:S01]  /*1f00*/  @!P1 FMUL R40, R40, R40 ;  /* 0x0000002828289220 */ /* 0x008fe20000400000 */
[----:B------:R-:W-:Y:S01]  /*1f10*/  FSETP.GEU.AND P1, PT, R69, -126, PT ;  /* 0xc2fc00004500780b */ /* 0x000fe20003f2e000 */
[----:B------:R-:W3:Y:S04]  /*1f20*/  SHFL.BFLY PT, R12, R5, 0x2, 0x1f ;  /* 0x0c401f00050c7f89 */ /* 0x000ee800000e0000 */
[----:B------:R-:W-:Y:S01]  /*1f30*/  @!P5 FMUL R72, R72, 0.5 ;  /* 0x3f0000004848d820 */ /* 0x000fe20000400000 */
[----:B------:R-:W4:Y:S01]  /*1f40*/  MUFU.EX2 R20, R20 ;  /* 0x0000001400147308 */ /* 0x000f220000000800 */
[----:B-1----:R-:W-:Y:S01]  /*1f50*/  @!P6 FMUL R25, R25, R25 ;  /* 0x000000191919e220 */ /* 0x002fe20000400000 */
[----:B------:R-:W-:-:S05]  /*1f60*/  FSETP.GEU.AND P6, PT, R68, -126, PT ;  /* 0xc2fc00004400780b */ /* 0x000fca0003fce000 */
[----:B------:R-:W-:Y:S01]  /*1f70*/  @!P1 FMUL R69, R69, 0.5 ;  /* 0x3f00000045459820 */ /* 0x000fe20000400000 */
[----:B------:R-:W1:Y:S01]  /*1f80*/  MUFU.EX2 R33, R64 ;  /* 0x0000004000217308 */ /* 0x000e620000000800 */
[----:B--2---:R-:W-:Y:S01]  /*1f90*/  @!P4 FMUL R44, R44, R44 ;  /* 0x0000002c2c2cc220 */ /* 0x004fe20000400000 */
[----:B------:R-:W-:-:S05]  /*1fa0*/  FSETP.GEU.AND P4, PT, R77, -126, PT ;  /* 0xc2fc00004d00780b */ /* 0x000fca0003f8e000 */
[----:B------:R-:W-:Y:S01]  /*1fb0*/  @!P6 FMUL R68, R68, 0.5 ;  /* 0x3f0000004444e820 */ /* 0x000fe20000400000 */
[----:B------:R-:W2:Y:S01]  /*1fc0*/  MUFU.EX2 R41, R72 ;  /* 0x0000004800297308 */ /* 0x000ea20000000800 */
[----:B----4-:R-:W-:Y:S01]  /*1fd0*/  @!P3 FMUL R20, R20, R20 ;  /* 0x000000141414b220 */ /* 0x010fe20000400000 */
[----:B------:R-:W-:Y:S02]  /*1fe0*/  FSETP.GEU.AND P3, PT, R73, -126, PT ;  /* 0xc2fc00004900780b */ /* 0x000fe40003f6e000 */
[----:B---3--:R-:W-:-:S03]  /*1ff0*/  FMNMX R5, R5, R12, !PT ;  /* 0x0000000c05057209 */ /* 0x008fc60007800000 */
[----:B------:R-:W-:Y:S01]  /*2000*/  @!P4 FMUL R77, R77, 0.5 ;  /* 0x3f0000004d4dc820 */ /* 0x000fe20000400000 */
[----:B------:R-:W3:Y:S01]  /*2010*/  MUFU.EX2 R48, R69 ;  /* 0x0000004500307308 */ /* 0x000ee20000000800 */
        /* <DEDUP_REMOVED lines=8> */
[----:B---3--:R-:W-:Y:S01]  /*20a0*/  @!P1 FMUL R48, R48, R48 ;  /* 0x0000003030309220 */ /* 0x008fe20000400000 */
[----:B------:R-:W-:-:S04]  /*20b0*/  FSETP.NEU.AND P1, PT, R5, -INF , PT ;  /* 0xff8000000500780b */ /* 0x000fc80003f2d000 */
[----:B------:R-:W-:Y:S01]  /*20c0*/  FSEL R12, R5, RZ, P1 ;  /* 0x000000ff050c7208 */ /* 0x000fe20000800000 */
[----:B------:R-:W-:Y:S01]  /*20d0*/  @!P5 FMUL R81, R81, 0.5 ;  /* 0x3f0000005151d820 */ /* 0x000fe20000400000 */
[----:B------:R-:W3:Y:S01]  /*20e0*/  MUFU.EX2 R52, R73 ;  /* 0x0000004900347308 */ /* 0x000ee20000000800 */
[----:B-1----:R-:W-:Y:S01]  /*20f0*/  @!P6 FMUL R37, R37, R37 ;  /* 0x000000252525e220 */ /* 0x002fe20000400000 */
[----:B------:R-:W-:Y:S01]  /*2100*/  FSETP.GEU.AND P6, PT, R80, -126, PT ;  /* 0xc2fc00005000780b */ /* 0x000fe20003fce000 */
[----:B------:R-:W-:Y:S01]  /*2110*/  FMUL R12, R12, UR6 ;  /* 0x000000060c0c7c20 */ /* 0x000fe20008400000 */
[----:B------:R-:W-:-:S03]  /*2120*/  FSETP.GEU.AND P1, PT, R84, -126, PT ;  /* 0xc2fc00005400780b */ /* 0x000fc60003f2e000 */
[--C-:B------:R-:W-:Y:S01]  /*2130*/  FFMA R53, R27, UR6, -R12.reuse ;  /* 0x000000061b357c23 */ /* 0x100fe2000800080c */
[----:B------:R-:W1:Y:S01]  /*2140*/  MUFU.EX2 R45, R76 ;  /* 0x0000004c002d7308 */ /* 0x000e620000000800 */
[----:B--2---:R-:W-:Y:S01]  /*2150*/  @!P4 FMUL R56, R56, R56 ;  /* 0x000000383838c220 */ /* 0x004fe20000400000 */
[--C-:B------:R-:W-:Y:S01]  /*2160*/  FFMA R26, R26, UR6, -R12.reuse ;  /* 0x000000061a1a7c23 */ /* 0x100fe2000800080c */
[--C-:B------:R-:W-:Y:S01]  /*2170*/  FFMA R57, R31, UR6, -R12.reuse ;  /* 0x000000061f397c23 */ /* 0x100fe2000800080c */
[----:B------:R-:W-:Y:S01]  /*2180*/  FSETP.GEU.AND P4, PT, R53, -126, PT ;  /* 0xc2fc00003500780b */ /* 0x000fe20003f8e000 */
[--C-:B------:R-:W-:Y:S01]  /*2190*/  FFMA R30, R30, UR6, -R12.reuse ;  /* 0x000000061e1e7c23 */ /* 0x100fe2000800080c */
[--C-:B------:R-:W-:Y:S01]  /*21a0*/  FFMA R34, R34, UR6, -R12.reuse ;  /* 0x0000000622227c23 */ /* 0x100fe2000800080c */
[----:B------:R-:W-:Y:S01]  /*21b0*/  @!P6 FMUL R80, R80, 0.5 ;  /* 0x3f0000005050e820 */ /* 0x000fe20000400000 */
[----:B------:R-:W2:Y:S01]  /*21c0*/  MUFU.EX2 R60, R81 ;  /* 0x00000051003c7308 */ /* 0x000ea20000000800 */
[----:B---3--:R-:W-:Y:S01]  /*21d0*/  @!P3 FMUL R52, R52, R52 ;  /* 0x000000343434b220 */ /* 0x008fe20000400000 */
[----:B------:R-:W-:Y:S01]  /*21e0*/  FSETP.GEU.AND P3, PT, R14, -126, PT ;  /* 0xc2fc00000e00780b */ /* 0x000fe20003f6e000 */
[----:B------:R-:W-:Y:S01]  /*21f0*/  @!P1 FMUL R84, R84, 0.5 ;  /* 0x3f00000054549820 */ /* 0x000fe20000400000 */
[--C-:B------:R-:W-:Y:S01]  /*2200*/  FFMA R38, R38, UR6, -R12.reuse ;  /* 0x0000000626267c23 */ /* 0x100fe2000800080c */
[--C-:B------:R-:W-:Y:S01]  /*2210*/  FFMA R46, R46, UR6, -R12.reuse ;  /* 0x000000062e2e7c23 */ /* 0x100fe2000800080c */
[--C-:B------:R-:W-:Y:S01]  /*2220*/  FFMA R50, R50, UR6, -R12.reuse ;  /* 0x0000000632327c23 */ /* 0x100fe2000800080c */
[--C-:B------:R-:W-:Y:S01]  /*2230*/  FFMA R42, R42, UR6, -R12.reuse ;  /* 0x000000062a2a7c23 */ /* 0x100fe2000800080c */
[----:B------:R-:W3:Y:S01]  /*2240*/  MUFU.EX2 R49, R80 ;  /* 0x0000005000317308 */ /* 0x000ee20000000800 */
[----:B-1----:R-:W-:Y:S01]  /*2250*/  @!P2 FMUL R45, R45, R45 ;  /* 0x0000002d2d2da220 */ /* 0x002fe20000400000 */
[----:B------:R-:W-:Y:S01]  /*2260*/  FSETP.GEU.AND P2, PT, R26, -126, PT ;  /* 0xc2fc00001a00780b */ /* 0x000fe20003f4e000 */
[----:B------:R-:W-:Y:S01]  /*2270*/  @!P4 FMUL R53, R53, 0.5 ;  /* 0x3f0000003535c820 */ /* 0x000fe20000400000 */
[--C-:B------:R-:W-:Y:S01]  /*2280*/  FFMA R63, R63, UR6, -R12.reuse ;  /* 0x000000063f3f7c23 */ /* 0x100fe2000800080c */
[--C-:B------:R-:W-:Y:S01]  /*2290*/  FFMA R67, R67, UR6, -R12.reuse ;  /* 0x0000000643437c23 */ /* 0x100fe2000800080c */
[--C-:B------:R-:W-:Y:S01]  /*22a0*/  FFMA R54, R54, UR6, -R12.reuse ;  /* 0x0000000636367c23 */ /* 0x100fe2000800080c */
[----:B------:R-:W-:Y:S01]  /*22b0*/  @!P3 FMUL R14, R14, 0.5 ;  /* 0x3f0000000e0eb820 */ /* 0x000fe20000400000 */
[----:B------:R-:W1:Y:S01]  /*22c0*/  MUFU.EX2 R68, R53 ;  /* 0x0000003500447308 */ /* 0x000e620000000800 */
[----:B--2---:R-:W-:Y:S01]  /*22d0*/  @!P5 FMUL R60, R60, R60 ;  /* 0x0000003c3c3cd220 */ /* 0x004fe20000400000 */
[----:B------:R-:W-:Y:S01]  /*22e0*/  FSETP.GEU.AND P5, PT, R57, -126, PT ;  /* 0xc2fc00003900780b */ /* 0x000fe20003fae000 */
[--C-:B------:R-:W-:Y:S01]  /*22f0*/  FFMA R59, R59, UR6, -R12.reuse ;  /* 0x000000063b3b7c23 */ /* 0x100fe2000800080c */
[--C-:B------:R-:W-:Y:S01]  /*2300*/  FFMA R75, R75, UR6, -R12.reuse ;  /* 0x000000064b4b7c23 */ /* 0x100fe2000800080c */
[--C-:B------:R-:W-:Y:S01]  /*2310*/  FFMA R83, R83, UR6, -R12.reuse ;  /* 0x0000000653537c23 */ /* 0x100fe2000800080c */
[--C-:B------:R-:W-:Y:S01]  /*2320*/  FFMA R78, R78, UR6, -R12.reuse ;  /* 0x000000064e4e7c23 */ /* 0x100fe2000800080c */
[----:B------:R-:W-:Y:S01]  /*2330*/  @!P2 FMUL R26, R26, 0.5 ;  /* 0x3f0000001a1aa820 */ /* 0x000fe20000400000 */
[----:B------:R-:W2:Y:S01]  /*2340*/  MUFU.EX2 R27, R84 ;  /* 0x00000054001b7308 */ /* 0x000ea20000000800 */
[----:B---3--:R-:W-:Y:S01]  /*2350*/  @!P6 FMUL R49, R49, R49 ;  /* 0x000000313131e220 */ /* 0x008fe20000400000 */
[----:B------:R-:W-:Y:S01]  /*2360*/  FSETP.GEU.AND P6, PT, R30, -126, PT ;  /* 0xc2fc00001e00780b */ /* 0x000fe20003fce000 */
[--C-:B------:R-:W-:Y:S01]  /*2370*/  FFMA R86, R86, UR6, -R12.reuse ;  /* 0x0000000656567c23 */ /* 0x100fe2000800080c */
[--C-:B------:R-:W-:Y:S01]  /*2380*/  FFMA R71, R71, UR6, -R12.reuse ;  /* 0x0000000647477c23 */ /* 0x100fe2000800080c */
[----:B------:R-:W-:Y:S01]  /*2390*/  FFMA R79, R79, UR6, -R12 ;  /* 0x000000064f4f7c23 */ /* 0x000fe2000800080c */
[----:B------:R-:W-:Y:S01]  /*23a0*/  FADD R61, R36, R49 ;  /* 0x00000031243d7221 */ /* 0x000fe20000000000 */
[----:B------:R-:W-:Y:S01]  /*23b0*/  @!P5 FMUL R57, R57, 0.5 ;  /* 0x3f0000003939d820 */ /* 0x000fe20000400000 */
[----:B------:R3:W4:Y:S01]  /*23c0*/  MUFU.EX2 R64, R14 ;  /* 0x0000000e00407308 */ /* 0x0007220000000800 */
[----:B-1----:R-:W-:Y:S01]  /*23d0*/  @!P4 FMUL R68, R68, R68 ;  /* 0x000000444444c220 */ /* 0x002fe20000400000 */
[C---:B------:R-:W-:Y:S01]  /*23e0*/  FADD R65, R21.reuse, R60 ;  /* 0x0000003c15417221 */ /* 0x040fe20000000000 */
[----:B------:R-:W-:-:S04]  /*23f0*/  F2FP.F16.F32.PACK_AB R36, R21, R36 ;  /* 0x000000241524723e */ /* 0x000fc800000000ff */
[----:B------:R-:W-:Y:S01]  /*2400*/  @!P6 FMUL R30, R30, 0.5 ;  /* 0x3f0000001e1ee820 */ /* 0x000fe20000400000 */
[----:B------:R1:W5:Y:S01]  /*2410*/  MUFU.EX2 R31, R26 ;  /* 0x0000001a001f7308 */ /* 0x0003620000000800 */
[----:B---3--:R-:W-:Y:S01]  /*2420*/  FFMA R14, R35, UR6, -R12 ;  /* 0x00000006230e7c23 */ /* 0x008fe2000800080c */
[----:B--2---:R-:W-:Y:S01]  /*2430*/  @!P1 FMUL R27, R27, R27 ;  /* 0x0000001b1b1b9220 */ /* 0x004fe20000400000 */
[----:B------:R-:W-:-:S05]  /*2440*/  FSETP.GEU.AND P1, PT, R34, -126, PT ;  /* 0xc2fc00002200780b */ /* 0x000fca0003f2e000 */
[----:B------:R2:W3:Y:S01]  /*2450*/  MUFU.EX2 R72, R57 ;  /* 0x0000003900487308 */ /* 0x0004e20000000800 */
[----:B-1----:R-:W-:Y:S01]  /*2460*/  FFMA R26, R39, UR6, -R12 ;  /* 0x00000006271a7c23 */ /* 0x002fe2000800080c */
[----:B----4-:R-:W-:Y:S01]  /*2470*/  @!P3 FMUL R64, R64, R64 ;  /* 0x000000404040b220 */ /* 0x010fe20000400000 */
[----:B------:R-:W-:-:S03]  /*2480*/  FSETP.GEU.AND P3, PT, R14, -126, PT ;  /* 0xc2fc00000e00780b */ /* 0x000fc60003f6e000 */
[----:B------:R-:W-:Y:S02]  /*2490*/  FSETP.GEU.AND P4, PT, R26, -126, PT ;  /* 0xc2fc00001a00780b */ /* 0x000fe40003f8e000 */
[----:B------:R1:W4:Y:S01]  /*24a0*/  MUFU.EX2 R35, R30 ;  /* 0x0000001e00237308 */ /* 0x0003220000000800 */
[----:B-----5:R-:W-:Y:S01]  /*24b0*/  @!P2 FMUL R31, R31, R31 ;  /* 0x0000001f1f1fa220 */ /* 0x020fe20000400000 */
[----:B------:R-:W-:Y:S01]  /*24c0*/  FSETP.GEU.AND P2, PT, R38, -126, PT ;  /* 0xc2fc00002600780b */ /* 0x000fe20003f4e000 */
[----:B------:R-:W-:Y:S01]  /*24d0*/  @!P1 FMUL R34, R34, 0.5 ;  /* 0x3f00000022229820 */ /* 0x000fe20000400000 */
[----:B--2---:R-:W-:Y:S01]  /*24e0*/  FADD R57, R32, R41 ;  /* 0x0000002920397221 */ /* 0x004fe20000000000 */
[----:B------:R-:W-:-:S03]  /*24f0*/  F2FP.F16.F32.PACK_AB R32, R13, R32 ;  /* 0x000000200d20723e */ /* 0x000fc600000000ff */
[----:B------:R-:W-:Y:S01]  /*2500*/  @!P3 FMUL R14, R14, 0.5 ;  /* 0x3f0000000e0eb820 */ /* 0x000fe20000400000 */
[----:B-1----:R-:W-:Y:S01]  /*2510*/  FFMA R30, R43, UR6, -R12 ;  /* 0x000000062b1e7c23 */ /* 0x002fe2000800080c */
[----:B---3--:R-:W-:Y:S01]  /*2520*/  @!P5 FMUL R72, R72, R72 ;  /* 0x000000484848d220 */ /* 0x008fe20000400000 */
[----:B------:R-:W-:Y:S01]  /*2530*/  @!P4 FMUL R26, R26, 0.5 ;  /* 0x3f0000001a1ac820 */ /* 0x000fe20000400000 */
[----:B------:R1:W2:Y:S02]  /*2540*/  MUFU.EX2 R39, R34 ;  /* 0x0000002200277308 */ /* 0x0002a40000000800 */
[----:B------:R-:W-:Y:S01]  /*2550*/  FSETP.GEU.AND P5, PT, R30, -126, PT ;  /* 0xc2fc00001e00780b */ /* 0x000fe20003fae000 */
[----:B------:R-:W-:Y:S01]  /*2560*/  @!P2 FMUL R38, R38, 0.5 ;  /* 0x3f0000002626a820 */ /* 0x000fe20000400000 */
[----:B----4-:R-:W-:Y:S01]  /*2570*/  @!P6 FMUL R35, R35, R35 ;  /* 0x000000232323e220 */ /* 0x010fe20000400000 */
[----:B------:R-:W-:-:S03]  /*2580*/  FSETP.GEU.AND P6, PT, R42, -126, PT ;  /* 0xc2fc00002a00780b */ /* 0x000fc60003fce000 */
[----:B------:R3:W4:Y:S01]  /*2590*/  MUFU.EX2 R80, R26 ;  /* 0x0000001a00507308 */ /* 0x0007220000000800 */
[----:B-1----:R-:W-:-:S06]  /*25a0*/  FFMA R34, R58, UR6, -R12 ;  /* 0x000000063a227c23 */ /* 0x002fcc000800080c */
[----:B------:R-:W-:Y:S01]  /*25b0*/  @!P5 FMUL R30, R30, 0.5 ;  /* 0x3f0000001e1ed820 */ /* 0x000fe20000400000 */
[----:B------:R1:W5:Y:S01]  /*25c0*/  MUFU.EX2 R76, R14 ;  /* 0x0000000e004c7308 */ /* 0x0003620000000800 */
[----:B---3--:R-:W-:Y:S01]  /*25d0*/  FFMA R26, R51, UR6, -R12 ;  /* 0x00000006331a7c23 */ /* 0x008fe2000800080c */
[----:B--2---:R-:W-:Y:S01]  /*25e0*/  @!P1 FMUL R39, R39, R39 ;  /* 0x0000002727279220 */ /* 0x004fe20000400000 */
[----:B------:R-:W-:Y:S01]  /*25f0*/  FSETP.GEU.AND P1, PT, R46, -126, PT ;  /* 0xc2fc00002e00780b */ /* 0x000fe20003f2e000 */
[----:B------:R-:W-:-:S04]  /*2600*/  @!P6 FMUL R42, R42, 0.5 ;  /* 0x3f0000002a2ae820 */ /* 0x000fc80000400000 */
[----:B------:R-:W2:Y:S01]  /*2610*/  MUFU.EX2 R43, R38 ;  /* 0x00000026002b7308 */ /* 0x000ea20000000800 */
[----:B----4-:R-:W-:Y:S01]  /*2620*/  @!P4 FMUL R80, R80, R80 ;  /* 0x000000505050c220 */ /* 0x010fe20000400000 */
[----:B-1----:R-:W-:Y:S01]  /*2630*/  FFMA R14, R47, UR6, -R12 ;  /* 0x000000062f0e7c23 */ /* 0x002fe2000800080c */
[----:B------:R-:W-:-:S05]  /*2640*/  FSETP.GEU.AND P4, PT, R26, -126, PT ;  /* 0xc2fc00001a00780b */ /* 0x000fca0003f8e000 */
[----:B------:R1:W3:Y:S01]  /*2650*/  MUFU.EX2 R84, R30 ;  /* 0x0000001e00547308 */ /* 0x0002e20000000800 */
[----:B-----5:R-:W-:Y:S01]  /*2660*/  @!P3 FMUL R76, R76, R76 ;  /* 0x0000004c4c4cb220 */ /* 0x020fe20000400000 */
[----:B------:R-:W-:Y:S01]  /*2670*/  FSETP.GEU.AND P3, PT, R14, -126, PT ;  /* 0xc2fc00000e00780b */ /* 0x000fe20003f6e000 */
[----:B------:R-:W-:-:S05]  /*2680*/  @!P1 FMUL R46, R46, 0.5 ;  /* 0x3f0000002e2e9820 */ /* 0x000fca0000400000 */
[----:B------:R-:W-:Y:S01]  /*2690*/  @!P4 FMUL R26, R26, 0.5 ;  /* 0x3f0000001a1ac820 */ /* 0x000fe20000400000 */
[----:B-1----:R-:W-:Y:S01]  /*26a0*/  FFMA R30, R55, UR6, -R12 ;  /* 0x00000006371e7c23 */ /* 0x002fe2000800080c */
[----:B--2---:R-:W-:Y:S01]  /*26b0*/  @!P2 FMUL R43, R43, R43 ;  /* 0x0000002b2b2ba220 */ /* 0x004fe20000400000 */
[----:B------:R-:W-:Y:S01]  /*26c0*/  FSETP.GEU.AND P2, PT, R50, -126, PT ;  /* 0xc2fc00003200780b */ /* 0x000fe20003f4e000 */
[----:B------:R1:W2:Y:S03]  /*26d0*/  MUFU.EX2 R58, R26 ;  /* 0x0000001a003a7308 */ /* 0x0002a60000000800 */
[----:B------:R-:W-:Y:S01]  /*26e0*/  @!P3 FMUL R14, R14, 0.5 ;  /* 0x3f0000000e0eb820 */ /* 0x000fe20000400000 */
[----:B---3--:R-:W-:Y:S01]  /*26f0*/  @!P5 FMUL R84, R84, R84 ;  /* 0x000000545454d220 */ /* 0x008fe20000400000 */
[----:B------:R-:W-:-:S03]  /*2700*/  FSETP.GEU.AND P5, PT, R30, -126, PT ;  /* 0xc2fc00001e00780b */ /* 0x000fc60003fae000 */
[----:B------:R-:W3:Y:S01]  /*2710*/  MUFU.EX2 R51, R46 ;  /* 0x0000002e00337308 */ /* 0x000ee20000000800 */
[----:B-1----:R-:W-:-:S03]  /*2720*/  FFMA R26, R66, UR6, -R12 ;  /* 0x00000006421a7c23 */ /* 0x002fc6000800080c */
[----:B------:R-:W-:-:S04]  /*2730*/  @!P2 FMUL R50, R50, 0.5 ;  /* 0x3f0000003232a820 */ /* 0x000fc80000400000 */
[----:B------:R1:W4:Y:S01]  /*2740*/  MUFU.EX2 R88, R14 ;  /* 0x0000000e00587308 */ /* 0x0003220000000800 */
[----:B--2---:R-:W-:Y:S01]  /*2750*/  @!P4 FMUL R58, R58, R58 ;  /* 0x0000003a3a3ac220 */ /* 0x004fe20000400000 */
[----:B------:R-:W-:Y:S01]  /*2760*/  FSETP.GEU.AND P4, PT, R63, -126, PT ;  /* 0xc2fc00003f00780b */ /* 0x000fe20003f8e000 */
[----:B------:R-:W-:-:S05]  /*2770*/  @!P5 FMUL R30, R30, 0.5 ;  /* 0x3f0000001e1ed820 */ /* 0x000fca0000400000 */
[----:B------:R-:W2:Y:S01]  /*2780*/  MUFU.EX2 R53, R50 ;  /* 0x0000003200357308 */ /* 0x000ea20000000800 */
[----:B-1----:R-:W-:Y:S01]  /*2790*/  FFMA R14, R62, UR6, -R12 ;  /* 0x000000063e0e7c23 */ /* 0x002fe2000800080c */
[----:B---3--:R-:W-:Y:S01]  /*27a0*/  @!P1 FMUL R51, R51, R51 ;  /* 0x0000003333339220 */ /* 0x008fe20000400000 */
[----:B------:R-:W-:-:S04]  /*27b0*/  FSETP.GEU.AND P1, PT, R34, -126, PT ;  /* 0xc2fc00002200780b */ /* 0x000fc80003f2e000 */
[----:B------:R-:W-:Y:S01]  /*27c0*/  @!P4 FMUL R63, R63, 0.5 ;  /* 0x3f0000003f3fc820 */ /* 0x000fe20000400000 */
[----:B------:R1:W3:Y:S01]  /*27d0*/  MUFU.EX2 R62, R30 ;  /* 0x0000001e003e7308 */ /* 0x0002e20000000800 */
[----:B----4-:R-:W-:Y:S01]  /*27e0*/  @!P3 FMUL R88, R88, R88 ;  /* 0x000000585858b220 */ /* 0x010fe20000400000 */
[----:B------:R-:W-:-:S06]  /*27f0*/  FSETP.GEU.AND P3, PT, R59, -126, PT ;  /* 0xc2fc00003b00780b */ /* 0x000fcc0003f6e000 */
[----:B------:R-:W4:Y:S01]  /*2800*/  MUFU.EX2 R47, R42 ;  /* 0x0000002a002f7308 */ /* 0x000f220000000800 */
[----:B--2---:R-:W-:Y:S01]  /*2810*/  @!P2 FMUL R53, R53, R53 ;  /* 0x000000353535a220 */ /* 0x004fe20000400000 */
[----:B------:R-:W-:Y:S01]  /*2820*/  FSETP.GEU.AND P2, PT, R14, -126, PT ;  /* 0xc2fc00000e00780b */ /* 0x000fe20003f4e000 */
[----:B------:R-:W-:Y:S01]  /*2830*/  @!P1 FMUL R34, R34, 0.5 ;  /* 0x3f00000022229820 */ /* 0x000fe20000400000 */
[----:B-1----:R-:W-:-:S03]  /*2840*/  FFMA R30, R70, UR6, -R12 ;  /* 0x00000006461e7c23 */ /* 0x002fc6000800080c */
[----:B------:R-:W-:Y:S01]  /*2850*/  @!P3 FMUL R59, R59, 0.5 ;  /* 0x3f0000003b3bb820 */ /* 0x000fe20000400000 */
[----:B------:R1:W2:Y:S01]  /*2860*/  MUFU.EX2 R90, R34 ;  /* 0x00000022005a7308 */ /* 0x0002a20000000800 */
[----:B---3--:R-:W-:Y:S01]  /*2870*/  @!P5 FMUL R62, R62, R62 ;  /* 0x0000003e3e3ed220 */ /* 0x008fe20000400000 */
[----:B------:R-:W-:-:S05]  /*2880*/  FSETP.GEU.AND P5, PT, R67, -126, PT ;  /* 0xc2fc00004300780b */ /* 0x000fca0003fae000 */
[----:B------:R-:W-:Y:S01]  /*2890*/  @!P2 FMUL R14, R14, 0.5 ;  /* 0x3f0000000e0ea820 */ /* 0x000fe20000400000 */
[----:B------:R-:W3:Y:S01]  /*28a0*/  MUFU.EX2 R63, R63 ;  /* 0x0000003f003f7308 */ /* 0x000ee20000000800 */
[----:B----4-:R-:W-:Y:S01]  /*28b0*/  @!P6 FMUL R47, R47, R47 ;  /* 0x0000002f2f2fe220 */ /* 0x010fe20000400000 */
[----:B------:R-:W-:Y:S01]  /*28c0*/  FSETP.GEU.AND P6, PT, R54, -126, PT ;  /* 0xc2fc00003600780b */ /* 0x000fe20003fce000 */
[----:B-1----:R-:W-:-:S04]  /*28d0*/  FFMA R34, R74, UR6, -R12 ;  /* 0x000000064a227c23 */ /* 0x002fc8000800080c */
[----:B------:R-:W-:Y:S01]  /*28e0*/  @!P5 FMUL R67, R67, 0.5 ;  /* 0x3f0000004343d820 */ /* 0x000fe20000400000 */
[----:B------:R1:W4:Y:S01]  /*28f0*/  MUFU.EX2 R66, R14 ;  /* 0x0000000e00427308 */ /* 0x0003220000000800 */
[----:B--2---:R-:W-:Y:S01]  /*2900*/  @!P1 FMUL R90, R90, R90 ;  /* 0x0000005a5a5a9220 */ /* 0x004fe20000400000 */
[----:B------:R-:W-:-:S05]  /*2910*/  FSETP.GEU.AND P1, PT, R34, -126, PT ;  /* 0xc2fc00002200780b */ /* 0x000fca0003f2e000 */
[----:B------:R-:W-:Y:S01]  /*2920*/  @!P6 FMUL R54, R54, 0.5 ;  /* 0x3f0000003636e820 */ /* 0x000fe20000400000 */
[----:B------:R-:W2:Y:S01]  /*2930*/  MUFU.EX2 R67, R67 ;  /* 0x0000004300437308 */ /* 0x000ea20000000800 */
[--C-:B-1----:R-:W-:Y:S01]  /*2940*/  FFMA R14, R82, UR6, -R12.reuse ;  /* 0x00000006520e7c23 */ /* 0x102fe2000800080c */
[----:B---3--:R-:W-:Y:S01]  /*2950*/  @!P4 FMUL R63, R63, R63 ;  /* 0x0000003f3f3fc220 */ /* 0x008fe20000400000 */
[----:B------:R-:W-:-:S03]  /*2960*/  FFMA R12, R87, UR6, -R12 ;  /* 0x00000006570c7c23 */ /* 0x000fc6000800080c */
[----:B------:R-:W-:Y:S01]  /*2970*/  FSETP.GEU.AND P4, PT, R14, -126, PT ;  /* 0xc2fc00000e00780b */ /* 0x000fe20003f8e000 */
[----:B------:R-:W-:Y:S01]  /*2980*/  @!P1 FMUL R34, R34, 0.5 ;  /* 0x3f00000022229820 */ /* 0x000fe20000400000 */
[----:B------:R-:W1:Y:S01]  /*2990*/  MUFU.EX2 R55, R54 ;  /* 0x0000003600377308 */ /* 0x000e620000000800 */
[----:B----4-:R-:W-:Y:S01]  /*29a0*/  @!P2 FMUL R66, R66, R66 ;  /* 0x000000424242a220 */ /* 0x010fe20000400000 */
[----:B------:R-:W-:-:S06]  /*29b0*/  FSETP.GEU.AND P2, PT, R75, -126, PT ;  /* 0xc2fc00004b00780b */ /* 0x000fcc0003f4e000 */
[----:B------:R-:W3:Y:S01]  /*29c0*/  MUFU.EX2 R82, R34 ;  /* 0x0000002200527308 */ /* 0x000ee20000000800 */
[----:B--2---:R-:W-:Y:S01]  /*29d0*/  @!P5 FMUL R67, R67, R67 ;  /* 0x000000434343d220 */ /* 0x004fe20000400000 */
[----:B------:R-:W-:Y:S01]  /*29e0*/  FSETP.GEU.AND P5, PT, R83, -126, PT ;  /* 0xc2fc00005300780b */ /* 0x000fe20003fae000 */
[----:B------:R-:W-:Y:S02]  /*29f0*/  @!P4 FMUL R14, R14, 0.5 ;  /* 0x3f0000000e0ec820 */ /* 0x000fe40000400000 */
[----:B------:R-:W-:Y:S02]  /*2a00*/  FADD R50, R76, R67 ;  /* 0x000000434c327221 */ /* 0x000fe40000000000 */
[----:B------:R-:W-:Y:S01]  /*2a10*/  @!P2 FMUL R75, R75, 0.5 ;  /* 0x3f0000004b4ba820 */ /* 0x000fe20000400000 */
[----:B------:R2:W4:Y:S01]  /*2a20*/  MUFU.EX2 R92, R14 ;  /* 0x0000000e005c7308 */ /* 0x0005220000000800 */
[----:B-1----:R-:W-:Y:S01]  /*2a30*/  @!P6 FMUL R55, R55, R55 ;  /* 0x000000373737e220 */ /* 0x002fe20000400000 */
[----:B------:R-:W-:-:S05]  /*2a40*/  FSETP.GEU.AND P6, PT, R26, -126, PT ;  /* 0xc2fc00001a00780b */ /* 0x000fca0003fce000 */
[----:B------:R-:W-:Y:S01]  /*2a50*/  @!P5 FMUL R83, R83, 0.5 ;  /* 0x3f0000005353d820 */ /* 0x000fe20000400000 */
[----:B------:R-:W1:Y:S01]  /*2a60*/  MUFU.EX2 R59, R59 ;  /* 0x0000003b003b7308 */ /* 0x000e620000000800 */
[----:B---3--:R-:W-:Y:S01]  /*2a70*/  @!P1 FMUL R82, R82, R82 ;  /* 0x0000005252529220 */ /* 0x008fe20000400000 */
[----:B------:R-:W-:Y:S01]  /*2a80*/  FSETP.GEU.AND P1, PT, R78, -126, PT ;  /* 0xc2fc00004e00780b */ /* 0x000fe20003f2e000 */
[----:B--2---:R-:W-:Y:S01]  /*2a90*/  FADD R14, R24, R25 ;  /* 0x00000019180e7221 */ /* 0x004fe20000000000 */
[----:B------:R-:W-:Y:S01]  /*2aa0*/  F2FP.F16.F32.PACK_AB R24, R3, R24 ;  /* 0x000000180318723e */ /* 0x000fe200000000ff */
[----:B------:R-:W-:Y:S02]  /*2ab0*/  FADD R77, R47, R82 ;  /* 0x000000522f4d7221 */ /* 0x000fe40000000000 */
[----:B------:R-:W-:Y:S01]  /*2ac0*/  @!P6 FMUL R26, R26, 0.5 ;  /* 0x3f0000001a1ae820 */ /* 0x000fe20000400000 */
[----:B------:R-:W2:Y:S01]  /*2ad0*/  MUFU.EX2 R75, R75 ;  /* 0x0000004b004b7308 */ /* 0x000ea20000000800 */
[----:B----4-:R-:W-:Y:S01]  /*2ae0*/  @!P4 FMUL R92, R92, R92 ;  /* 0x0000005c5c5cc220 */ /* 0x010fe20000400000 */
[----:B------:R-:W-:Y:S01]  /*2af0*/  FSETP.GEU.AND P4, PT, R86, -126, PT ;  /* 0xc2fc00005600780b */ /* 0x000fe20003f8e000 */
[----:B------:R-:W-:Y:S01]  /*2b00*/  FADD R34, R14, R57 ;  /* 0x000000390e227221 */ /* 0x000fe20000000000 */
[----:B------:R-:W-:Y:S01]  /*2b10*/  FADD R14, R3, R40 ;  /* 0x00000028030e7221 */ /* 0x000fe20000000000 */
[----:B------:R-:W-:Y:S01]  /*2b20*/  FADD R57, R13, R52 ;  /* 0x000000340d397221 */ /* 0x000fe20000000000 */
[----:B------:R-:W-:Y:S01]  /*2b30*/  FADD R85, R53, R92 ;  /* 0x0000005c35557221 */ /* 0x000fe20000000000 */
[----:B------:R-:W-:Y:S01]  /*2b40*/  @!P1 FMUL R78, R78, 0.5 ;  /* 0x3f0000004e4e9820 */ /* 0x000fe20000400000 */
[----:B------:R3:W4:Y:S01]  /*2b50*/  MUFU.EX2 R70, R26 ;  /* 0x0000001a00467308 */ /* 0x0007220000000800 */
[----:B-1----:R-:W-:Y:S01]  /*2b60*/  @!P3 FMUL R59, R59, R59 ;  /* 0x0000003b3b3bb220 */ /* 0x002fe20000400000 */
[----:B------:R-:W-:Y:S01]  /*2b70*/  FSETP.GEU.AND P3, PT, R30, -126, PT ;  /* 0xc2fc00001e00780b */ /* 0x000fe20003f6e000 */
[----:B------:R-:W-:Y:S01]  /*2b80*/  FADD R38, R14, R57 ;  /* 0x000000390e267221 */ /* 0x000fe20000000000 */
[----:B------:R-:W-:Y:S01]  /*2b90*/  FADD R57, R15, R56 ;  /* 0x000000380f397221 */ /* 0x000fe20000000000 */
[----:B------:R-:W-:Y:S01]  /*2ba0*/  FADD R14, R7, R20 ;  /* 0x00000014070e7221 */ /* 0x000fe20000000000 */
[----:B------:R-:W-:Y:S01]  /*2bb0*/  F2FP.F16.F32.PACK_AB R40, R40, R25 ;  /* 0x000000192828723e */ /* 0x000fe200000000ff */
[----:B------:R-:W-:Y:S01]  /*2bc0*/  @!P4 FMUL R86, R86, 0.5 ;  /* 0x3f0000005656c820 */ /* 0x000fe20000400000 */
[----:B------:R-:W1:Y:S01]  /*2bd0*/  MUFU.EX2 R83, R83 ;  /* 0x0000005300537308 */ /* 0x000e620000000800 */
[----:B--2---:R-:W-:Y:S01]  /*2be0*/  @!P2 FMUL R75, R75, R75 ;  /* 0x0000004b4b4ba220 */ /* 0x004fe20000400000 */
[----:B------:R-:W-:Y:S01]  /*2bf0*/  FSETP.GEU.AND P2, PT, R79, -126, PT ;  /* 0xc2fc00004f00780b */ /* 0x000fe20003f4e000 */
[----:B---3--:R-:W-:Y:S01]  /*2c00*/  FADD R26, R28, R33 ;  /* 0x000000211c1a7221 */ /* 0x008fe20000000000 */
[----:B------:R-:W-:Y:S01]  /*2c10*/  FADD R14, R14, R57 ;  /* 0x000000390e0e7221 */ /* 0x000fe20000000000 */
[----:B------:R-:W-:Y:S01]  /*2c20*/  FADD R81, R84, R75 ;  /* 0x0000004b54517221 */ /* 0x000fe20000000000 */
[----:B------:R-:W-:Y:S01]  /*2c30*/  F2FP.F16.F32.PACK_AB R25, R68, R31 ;  /* 0x0000001f4419723e */ /* 0x000fe200000000ff */
        /* <DEDUP_REMOVED lines=15> */
[----:B------:R-:W-:Y:S01]  /*2d30*/  FADD R91, R46, R85 ;  /* 0x000000552e5b7221 */ /* 0x000fe20000000000 */
[----:B------:R-:W-:Y:S01]  /*2d40*/  @!P6 FMUL R71, R71, 0.5 ;  /* 0x3f0000004747e820 */ /* 0x000fe20000400000 */
[----:B------:R-:W1:Y:S01]  /*2d50*/  MUFU.EX2 R86, R86 ;  /* 0x0000005600567308 */ /* 0x000e620000000800 */
[----:B---3--:R-:W-:Y:S01]  /*2d60*/  FADD R30, R9, R44 ;  /* 0x0000002c091e7221 */ /* 0x008fe20000000000 */
[----:B------:R-:W-:Y:S01]  /*2d70*/  FADD R61, R26, R61 ;  /* 0x0000003d1a3d7221 */ /* 0x000fe20000000000 */
[----:B------:R-:W-:Y:S01]  /*2d80*/  FADD R26, R31, R90 ;  /* 0x0000005a1f1a7221 */ /* 0x000fe20000000000 */
[----:B--2---:R-:W-:Y:S01]  /*2d90*/  @!P1 FMUL R78, R78, R78 ;  /* 0x0000004e4e4e9220 */ /* 0x004fe20000400000 */
[----:B------:R-:W-:Y:S01]  /*2da0*/  FADD R73, R30, R65 ;  /* 0x000000411e497221 */ /* 0x000fe20000000000 */
[----:B------:R-:W-:Y:S01]  /*2db0*/  FADD R30, R11, R48 ;  /* 0x000000300b1e7221 */ /* 0x000fe20000000000 */
[----:B------:R-:W-:Y:S01]  /*2dc0*/  @!P5 FMUL R12, R12, 0.5 ;  /* 0x3f0000000c0cd820 */ /* 0x000fe20000400000 */
[----:B------:R-:W2:Y:S01]  /*2dd0*/  MUFU.EX2 R71, R71 ;  /* 0x0000004700477308 */ /* 0x000ea20000000800 */
[----:B------:R-:W-:Y:S01]  /*2de0*/  FADD R65, R23, R64 ;  /* 0x0000004017417221 */ /* 0x000fe20000000000 */
[----:B----4-:R-:W-:Y:S01]  /*2df0*/  @!P3 FMUL R74, R74, R74 ;  /* 0x0000004a4a4ab220 */ /* 0x010fe20000400000 */
[----:B------:R-:W-:Y:S01]  /*2e00*/  FADD R54, R26, R77 ;  /* 0x0000004d1a367221 */ /* 0x000fe20000000000 */
[----:B------:R-:W-:Y:S01]  /*2e10*/  FADD R77, R51, R78 ;  /* 0x0000004e334d7221 */ /* 0x000fe20000000000 */
[----:B------:R-:W-:Y:S01]  /*2e20*/  FADD R65, R30, R65 ;  /* 0x000000411e417221 */ /* 0x000fe20000000000 */
[----:B------:R-:W-:Y:S01]  /*2e30*/  FADD R30, R68, R59 ;  /* 0x0000003b441e7221 */ /* 0x000fe20000000000 */
[----:B------:R-:W-:Y:S01]  /*2e40*/  FADD R87, R58, R83 ;  /* 0x000000533a577221 */ /* 0x000fe20000000000 */
[----:B------:R-:W3:Y:S01]  /*2e50*/  MUFU.EX2 R79, R79 ;  /* 0x0000004f004f7308 */ /* 0x000ee20000000800 */
[----:B-1----:R-:W-:Y:S01]  /*2e60*/  @!P4 FMUL R86, R86, R86 ;  /* 0x000000565656c220 */ /* 0x002fe20000400000 */
[----:B------:R-:W-:Y:S01]  /*2e70*/  FADD R89, R30, R81 ;  /* 0x000000511e597221 */ /* 0x000fe20000000000 */
[----:B------:R-:W-:Y:S01]  /*2e80*/  FADD R30, R43, R74 ;  /* 0x0000004a2b1e7221 */ /* 0x000fe20000000000 */
[----:B------:R-:W-:Y:S01]  /*2e90*/  FADD R50, R50, R87 ;  /* 0x0000005732327221 */ /* 0x000fe20000000000 */
[----:B------:R-:W-:Y:S01]  /*2ea0*/  FADD R85, R55, R86 ;  /* 0x0000005637557221 */ /* 0x000fe20000000000 */
[----:B------:R-:W-:Y:S01]  /*2eb0*/  FADD R26, R72, R63 ;  /* 0x0000003f481a7221 */ /* 0x000fe20000000000 */
[----:B------:R-:W-:Y:S01]  /*2ec0*/  FADD R54, R54, R91 ;  /* 0x0000005b36367221 */ /* 0x000fe20000000000 */
[----:B------:R1:W4:Y:S01]  /*2ed0*/  MUFU.EX2 R57, R12 ;  /* 0x0000000c00397308 */ /* 0x0003220000000800 */
[----:B--2---:R-:W-:Y:S01]  /*2ee0*/  @!P6 FMUL R71, R71, R71 ;  /* 0x000000474747e220 */ /* 0x004fe20000400000 */
[----:B------:R-:W-:Y:S01]  /*2ef0*/  FADD R85, R30, R85 ;  /* 0x000000551e557221 */ /* 0x000fe20000000000 */
[----:B------:R-:W-:Y:S01]  /*2f00*/  FADD R50, R89, R50 ;  /* 0x0000003259327221 */ /* 0x000fe20000000000 */
[----:B------:R-:W-:Y:S01]  /*2f10*/  FADD R34, R34, R69 ;  /* 0x0000004522227221 */ /* 0x000fe20000000000 */
[----:B------:R-:W-:Y:S01]  /*2f20*/  FADD R46, R80, R71 ;  /* 0x00000047502e7221 */ /* 0x000fe20000000000 */
[----:B------:R-:W-:Y:S01]  /*2f30*/  FADD R38, R38, R73 ;  /* 0x0000004926267221 */ /* 0x000fe20000000000 */
[----:B------:R-:W-:Y:S01]  /*2f40*/  FADD R61, R42, R61 ;  /* 0x0000003d2a3d7221 */ /* 0x000fe20000000000 */
[----:B------:R-:W-:Y:S01]  /*2f50*/  FADD R65, R14, R65 ;  /* 0x000000410e417221 */ /* 0x000fe20000000000 */
[----:B-1----:R-:W-:Y:S01]  /*2f60*/  FADD R12, R35, R66 ;  /* 0x00000042230c7221 */ /* 0x002fe20000000000 */
[----:B---3--:R-:W-:Y:S01]  /*2f70*/  @!P2 FMUL R79, R79, R79 ;  /* 0x0000004f4f4fa220 */ /* 0x008fe20000400000 */
[----:B------:R-:W-:Y:S01]  /*2f80*/  FADD R34, R34, R61 ;  /* 0x0000003d22227221 */ /* 0x000fe20000000000 */
[----:B------:R-:W-:Y:S01]  /*2f90*/  FADD R65, R38, R65 ;  /* 0x0000004126417221 */ /* 0x000fe20000000000 */
[----:B------:R-:W-:Y:S01]  /*2fa0*/  FADD R12, R12, R77 ;  /* 0x0000004d0c0c7221 */ /* 0x000fe20000000000 */
[----:B------:R-:W-:Y:S01]  /*2fb0*/  FADD R81, R88, R79 ;  /* 0x0000004f58517221 */ /* 0x000fe20000000000 */
[----:B------:R-:W-:Y:S01]  /*2fc0*/  F2FP.F16.F32.PACK_AB R42, R20, R29 ;  /* 0x0000001d142a723e */ /* 0x000fe200000000ff */
[----:B----4-:R-:W-:Y:S01]  /*2fd0*/  @!P5 FMUL R57, R57, R57 ;  /* 0x000000393939d220 */ /* 0x010fe20000400000 */
[----:B------:R-:W-:Y:S01]  /*2fe0*/  FADD R85, R12, R85 ;  /* 0x000000550c557221 */ /* 0x000fe20000000000 */
[----:B------:R-:W-:Y:S01]  /*2ff0*/  IMAD.U32 R12, RZ, RZ, UR9 ;  /* 0x00000009ff0c7e24 */ /* 0x000fe2000f8e00ff */
[----:B------:R-:W-:Y:S01]  /*3000*/  UIADD3 UR9, UR47, 0x1, URZ ;  /* 0x000000012f097890 */ /* 0x000fe2000fffe03f */
[----:B------:R-:W-:Y:S01]  /*3010*/  FADD R87, R62, R57 ;  /* 0x000000393e577221 */ /* 0x000fe20000000000 */
[----:B------:R-:W-:Y:S01]  /*3020*/  FADD R26, R26, R81 ;  /* 0x000000511a1a7221 */ /* 0x000fe20000000000 */
[----:B------:R-:W-:Y:S01]  /*3030*/  FADD R54, R54, R85 ;  /* 0x0000005536367221 */ /* 0x000fe20000000000 */
[----:B------:R-:W-:Y:S01]  /*3040*/  UISETP.NE.AND UP0, UPT, UR9, 0x5, UPT ;  /* 0x000000050900788c */ /* 0x000fe2000bf05270 */
[----:B------:R-:W-:Y:S01]  /*3050*/  FADD R87, R46, R87 ;  /* 0x000000572e577221 */ /* 0x000fe20000000000 */
[----:B------:R1:W-:Y:S01]  /*3060*/  SYNCS.ARRIVE.TRANS64.A1T0 RZ, [R12+UR10], RZ ;  /* 0x000000ff0cff79a7 */ /* 0x0003e2000810000a */
[----:B------:R-:W-:Y:S01]  /*3070*/  F2FP.F16.F32.PACK_AB R46, R48, R37 ;  /* 0x00000025302e723e */ /* 0x000fe200000000ff */
[----:B------:R-:W-:Y:S01]  /*3080*/  USEL UR6, URZ, 0x1, UP0 ;  /* 0x000000013f067887 */ /* 0x000fe20008000000 */
[----:B------:R-:W-:Y:S01]  /*3090*/  FADD R87, R26, R87 ;  /* 0x000000571a577221 */ /* 0x000fe20000000000 */
[----:B------:R-:W-:Y:S01]  /*30a0*/  USEL UR9, UR9, URZ, UP0 ;  /* 0x0000003f09097287 */ /* 0x000fe20008000000 */
[----:B------:R-:W-:-:S02]  /*30b0*/  F2FP.F16.F32.PACK_AB R44, R44, R33 ;  /* 0x000000212c2c723e */ /* 0x000fc400000000ff */
[----:B------:R-:W-:Y:S01]  /*30c0*/  FADD R87, R50, R87 ;  /* 0x0000005732577221 */ /* 0x000fe20000000000 */
[----:B------:R-:W-:Y:S01]  /*30d0*/  LOP3.LUT R22, R22, UR6, RZ, 0x3c, !PT ;  /* 0x0000000616167c12 */ /* 0x000fe2000f8e3cff */
[----:B-1----:R-:W-:Y:S01]  /*30e0*/  FADD R12, R34, R65 ;  /* 0x00000041220c7221 */ /* 0x002fe20000000000 */
[----:B------:R-:W-:Y:S01]  /*30f0*/  F2FP.F16.F32.PACK_AB R48, R52, R41 ;  /* 0x000000293430723e */ /* 0x000fe200000000ff */
[----:B------:R-:W-:Y:S01]  /*3100*/  FADD R14, R54, R87 ;  /* 0x00000057360e7221 */ /* 0x000fe20000000000 */
[----:B------:R-:W-:Y:S02]  /*3110*/  F2FP.F16.F32.PACK_AB R54, R64, R27 ;  /* 0x0000001b4036723e */ /* 0x000fe400000000ff */
[----:B------:R-:W-:Y:S02]  /*3120*/  F2FP.F16.F32.PACK_AB R27, R72, R35 ;  /* 0x00000023481b723e */ /* 0x000fe400000000ff */
[----:B------:R-:W-:Y:S02]  /*3130*/  F2FP.F16.F32.PACK_AB R50, R56, R45 ;  /* 0x0000002d3832723e */ /* 0x000fe400000000ff */
[----:B------:R-:W-:-:S02]  /*3140*/  F2FP.F16.F32.PACK_AB R52, R60, R49 ;  /* 0x000000313c34723e */ /* 0x000fc400000000ff */
[----:B------:R-:W-:Y:S02]  /*3150*/  F2FP.F16.F32.PACK_AB R29, R76, R39 ;  /* 0x000000274c1d723e */ /* 0x000fe400000000ff */
[----:B------:R-:W-:Y:S02]  /*3160*/  F2FP.F16.F32.PACK_AB R31, R80, R43 ;  /* 0x0000002b501f723e */ /* 0x000fe400000000ff */
        /* <DEDUP_REMOVED lines=15> */
[----:B------:R-:W-:Y:S01]  /*3260*/  F2FP.F16.F32.PACK_AB R53, R83, R92 ;  /* 0x0000005c5335723e */ /* 0x000fe200000000ff */
[----:B------:R-:W-:Y:S06]  /*3270*/  @!P0 BRA `(.L_x_21) ;  /* 0x0000000000048947 */ /* 0x000fec0003800000 */
[----:B------:R-:W-:Y:S01]  /*3280*/  BPT.TRAP 0x1 ;  /* 0x000000040000795c */ /* 0x000fe20000300000 */
.L_x_21:
[----:B------:R-:W-:Y:S01]  /*3290*/  ULEA UR6, UR9, UR50, 0x3 ;  /* 0x0000003209067291 */ /* 0x000fe2000f8e183f */
[----:B------:R-:W-:-:S08]  /*32a0*/  SHF.L.U32 R0, R22, 0x1f, RZ ;  /* 0x0000001f16007819 */ /* 0x000fd000000006ff */
[----:B------:R-:W1:Y:S02]  /*32b0*/  SYNCS.PHASECHK.TRANS64.TRYWAIT P1, [UR6+0x7200], R0 ;  /* 0x00720000ff0075a7 */ /* 0x000e640008020146 */
[----:B-1----:R-:W-:Y:S05]  /*32c0*/  @!P1 BRA `(.L_x_22) ;  /* 0x0000005000f09947 */ /* 0x002fea0003800000 */
.L_x_110:
[----:B------:R-:W-:Y:S01]  /*32d0*/  ULEA UR10, UR9, UR51, 0x8 ;  /* 0x00000033090a7291 */ /* 0x000fe2000f8e403f */
[----:B------:R-:W-:Y:S01]  /*32e0*/  WARPGROUP.ARRIVE ;  /* 0x00000000000079c5 */ /* 0x000fe20000000000 */
[----:B------:R-:W-:Y:S01]  /*32f0*/  UMOV UR7, 0xc0000010 ;  /* 0xc000001000077882 */ /* 0x000fe20000000000 */
[----:B------:R-:W-:-:S04]  /*3300*/  F2FP.F16.F32.PACK_AB R55, R57, R86 ;  /* 0x000000563937723e */ /* 0x000fc800000000ff */
[----:B------:R-:W-:Y:S02]  /*3310*/  UMOV UR6, UR10 ;  /* 0x0000000a00067c82 */ /* 0x000fe40008000000 */
[----:B------:R-:W-:Y:S01]  /*3320*/  HGMMA.64x16x16.F32 R88, R24, gdesc[UR4].tnspB, RZ, !UPT, gsb0 ;  /* 0x4020000418587df0 */ /* 0x000fe2000c0008ff */
[----:B------:R-:W-:Y:S01]  /*3330*/  UIADD3 UR6, UR10, 0x20, URZ ;  /* 0x000000200a067890 */ /* 0x000fe2000fffe03f */
[----:B------:R-:W-:Y:S01]  /*3340*/  UMOV UR7, 0xc0000010 ;  /* 0xc000001000077882 */ /* 0x000fe20000000000 */
[----:B------:R-:W-:Y:S02]  /*3350*/  WARPGROUP.DEPBAR.LE gsb0, 0x0 ;  /* 0x00008000000079c5 */ /* 0x000fe40000010000 */
[----:B------:R-:W-:-:S06]  /*3360*/  WARPGROUP.ARRIVE ;  /* 0x00000000000079c5 */ /* 0x000fcc0000000000 */
[----:B------:R-:W-:Y:S01]  /*3370*/  HGMMA.64x16x16.F32 R88, R28, gdesc[UR4].tnspB, R88, gsb0 ;  /* 0x402000041c587df0 */ /* 0x000fe20008000858 */
        /* <DEDUP_REMOVED lines=29> */
[----:B------:R-:W-:Y:S03]  /*3550*/  HGMMA.64x16x16.F32 R88, R52, gdesc[UR4].tnspB, R88, gsb0 ;  /* 0x4020000434587df0 */ /* 0x000fe60008000858 */
[----:B------:R-:W-:Y:S02]  /*3560*/  WARPGROUP.DEPBAR.LE gsb0, 0x0 ;  /* 0x00008000000079c5 */ /* 0x000fe40000010000 */
[----:B------:R-:W-:Y:S05]  /*3570*/  @!P0 BRA `(.L_x_23) ;  /* 0x0000000000048947 */ /* 0x000fea0003800000 */
[----:B------:R-:W-:Y:S01]  /*3580*/  BPT.TRAP 0x1 ;  /* 0x000000040000795c */ /* 0x000fe20000300000 */
.L_x_23:
[----:B------:R-:W-:Y:S02]  /*3590*/  UISETP.GT.U32.AND UP0, UPT, UR48, 0x1, UPT ;  /* 0x000000013000788c */ /* 0x000fe4000bf04070 */
[----:B------:R-:W-:-:S04]  /*35a0*/  UIADD3 UR6, UR11, 0x7228, URZ ;  /* 0x000072280b067890 */ /* 0x000fc8000fffe03f */
[----:B------:R-:W-:Y:S01]  /*35b0*/  PLOP3.LUT P1, PT, PT, PT, UP0, 0x80, 0x0 ;  /* 0x000000000000781c */ /* 0x000fe20003f2f008 */
[----:B------:R-:W-:-:S09]  /*35c0*/  UPRMT UR6, URZ, 0x654, UR6 ;  /* 0x000006543f067896 */ /* 0x000fd20008000006 */
[----:B------:R-:W-:Y:S03]  /*35d0*/  SYNCS.ARRIVE.TRANS64.RED.A1T0 RZ, [UR6], RZ ;  /* 0x000000ffffff79a7 */ /* 0x000fe60008100406 */
[----:B------:R-:W-:Y:S05]  /*35e0*/  @P1 BRA `(.L_x_24) ;  /* 0x0000000000041947 */ /* 0x000fea0003800000 */
[----:B------:R-:W-:Y:S01]  /*35f0*/  BPT.TRAP 0x1 ;  /* 0x000000040000795c */ /* 0x000fe20000300000 */
.L_x_24:
[----:B-1----:R-:W1:Y:S01]  /*3600*/  LDC R0, c[0x0][0x28c] ;  /* 0x0000a300ff007b82 */ /* 0x002e620000000800 */
[----:B------:R-:W-:-:S04]  /*3610*/  UIADD3 UR47, UR9, 0x1, URZ ;  /* 0x00000001092f7890 */ /* 0x000fc8000fffe03f */
[----:B------:R-:W-:-:S04]  /*3620*/  UISETP.NE.AND UP0, UPT, UR47, 0x5, UPT ;  /* 0x000000052f00788c */ /* 0x000fc8000bf05270 */
[----:B------:R-:W-:Y:S02]  /*3630*/  USEL UR6, URZ, 0x1, UP0 ;  /* 0x000000013f067887 */ /* 0x000fe40008000000 */
[----:B------:R-:W-:-:S04]  /*3640*/  USEL UR47, UR47, URZ, UP0 ;  /* 0x0000003f2f2f7287 */ /* 0x000fc80008000000 */
[----:B------:R-:W-:Y:S02]  /*3650*/  LOP3.LUT R22, R22, UR6, RZ, 0x3c, !PT ;  /* 0x0000000616167c12 */ /* 0x000fe4000f8e3cff */
[----:B-1----:R-:W-:-:S13]  /*3660*/  ISETP.GE.AND P2, PT, R0, 0x81, PT ;  /* 0x000000810000780c */ /* 0x002fda0003f46270 */
[----:B------:R-:W-:Y:S05]  /*3670*/  @!P2 BRA `(.L_x_25) ;  /* 0x0000002400b0a947 */ /* 0x000fea0003800000 */
[----:B------:R-:W-:Y:S01]  /*3680*/  IADD3 R0, R0, 0x7f, RZ ;  /* 0x0000007f00007810 */ /* 0x000fe20007ffe0ff */
[----:B------:R-:W-:Y:S01]  /*3690*/  IMAD.MOV.U32 R7, RZ, RZ, R4 ;  /* 0x000000ffff077224 */ /* 0x000fe200078e0004 */
[----:B------:R-:W-:Y:S02]  /*36a0*/  ULDC UR11, c[0x0][0x604] ;  /* 0x00018100000b7ab9 */ /* 0x000fe40000000800 */
[----:B------:R-:W-:-:S04]  /*36b0*/  SHF.R.S32.HI R3, RZ, 0x1f, R0 ;  /* 0x0000001fff037819 */ /* 0x000fc80000011400 */
[----:B------:R-:W-:Y:S02]  /*36c0*/  LEA.HI R0, R3, R0, RZ, 0x7 ;  /* 0x0000000003007211 */ /* 0x000fe400078f38ff */
[----:B------:R-:W-:Y:S02]  /*36d0*/  MOV R3, R5 ;  /* 0x0000000500037202 */ /* 0x000fe40000000f00 */
[----:B------:R-:W-:-:S07]  /*36e0*/  SHF.R.S32.HI R0, RZ, 0x7, R0 ;  /* 0x00000007ff007819 */ /* 0x000fce0000011400 */
.L_x_36:
[----:B------:R-:W-:Y:S05]  /*36f0*/  @!P0 BRA `(.L_x_26) ;  /* 0x0000000000048947 */ /* 0x000fea0003800000 */
[----:B------:R-:W-:Y:S01]  /*3700*/  BPT.TRAP 0x1 ;  /* 0x000000040000795c */ /* 0x000fe20000300000 */
.L_x_26:
[----:B------:R-:W-:Y:S01]  /*3710*/  ULEA UR6, UR47, UR50, 0x3 ;  /* 0x000000322f067291 */ /* 0x000fe2000f8e183f */
[----:B------:R-:W-:-:S08]  /*3720*/  SHF.L.U32 R4, R22, 0x1f, RZ ;  /* 0x0000001f16047819 */ /* 0x000fd000000006ff */
[----:B------:R-:W1:Y:S02]  /*3730*/  SYNCS.PHASECHK.TRANS64.TRYWAIT P2, [UR6+0x7200], R4 ;  /* 0x00720004ff0075a7 */ /* 0x000e640008040146 */
[----:B-1----:R-:W-:Y:S05]  /*3740*/  @!P2 BRA `(.L_x_27) ;  /* 0x0000004c00e8a947 */ /* 0x002fea0003800000 */
.L_x_111:
[----:B------:R-:W-:Y:S01]  /*3750*/  ULEA UR6, UR47, UR54, 0x8 ;  /* 0x000000362f067291 */ /* 0x000fe2000f8e403f */
[----:B------:R-:W-:Y:S01]  /*3760*/  WARPGROUP.ARRIVE ;  /* 0x00000000000079c5 */ /* 0x000fe20000000000 */
[----:B------:R-:W-:Y:S01]  /*3770*/  UMOV UR7, 0xc0000010 ;  /* 0xc000001000077882 */ /* 0x000fe20000000000 */
[----:B------:R-:W-:-:S04]  /*3780*/  UIADD3 UR47, UR47, 0x1, URZ ;  /* 0x000000012f2f7890 */ /* 0x000fc8000fffe03f */
[----:B------:R-:W-:Y:S02]  /*3790*/  UISETP.NE.AND UP0, UPT, UR47, 0x5, UPT ;  /* 0x000000052f00788c */ /* 0x000fe4000bf05270 */
[----:B------:R-:W-:Y:S02]  /*37a0*/  HGMMA.64x128x16.F32 R24, gdesc[UR4], RZ, !UPT, gsb0 ;  /* 0x01e00000041879f0 */ /* 0x000fe4000c0008ff */
[----:B------:R-:W-:Y:S02]  /*37b0*/  USEL UR6, URZ, 0x1, UP0 ;  /* 0x000000013f067887 */ /* 0x000fe40008000000 */
[----:B------:R-:W-:-:S04]  /*37c0*/  USEL UR47, UR47, URZ, UP0 ;  /* 0x0000003f2f2f7287 */ /* 0x000fc80008000000 */
[----:B------:R-:W-:Y:S01]  /*37d0*/  LOP3.LUT R22, R22, UR6, RZ, 0x3c, !PT ;  /* 0x0000000616167c12 */ /* 0x000fe2000f8e3cff */
[----:B------:R-:W-:Y:S02]  /*37e0*/  WARPGROUP.DEPBAR.LE gsb0, 0x0 ;  /* 0x00008000000079c5 */ /* 0x000fe40000010000 */
[----:B------:R-:W-:Y:S05]  /*37f0*/  @!P0 BRA `(.L_x_28) ;  /* 0x0000000000048947 */ /* 0x000fea0003800000 */
[----:B------:R-:W-:Y:S01]  /*3800*/  BPT.TRAP 0x1 ;  /* 0x000000040000795c */ /* 0x000fe20000300000 */
.L_x_28:
[----:B-1----:R-:W-:Y:S01]  /*3810*/  FMNMX R4, R24, R7, !PT ;  /* 0x0000000718047209 */ /* 0x002fe20007800000 */
[----:B------:R-:W-:Y:S01]  /*3820*/  ULEA UR6, UR47, UR50, 0x3 ;  /* 0x000000322f067291 */ /* 0x000fe2000f8e183f */
[----:B------:R-:W-:Y:S02]  /*3830*/  FMNMX R8, R26, R3, !PT ;  /* 0x000000031a087209 */ /* 0x000fe40007800000 */
        /* <DEDUP_REMOVED lines=34> */
[----:B-1----:R-:W-:Y:S02]  /*3a60*/  FMNMX R4, R6, R9, !PT ;  /* 0x0000000906047209 */ /* 0x002fe40007800000 */
[----:B------:R-:W-:Y:S02]  /*3a70*/  FMNMX R9, R27, R8, !PT ;  /* 0x000000081b097209 */ /* 0x000fe40007800000 */
[----:B------:R-:W-:Y:S02]  /*3a80*/  FSETP.NEU.AND P2, PT, R4, -INF , PT ;  /* 0xff8000000400780b */ /* 0x000fe40003f4d000 */
[----:B------:R-:W-:Y:S02]  /*3a90*/  FMNMX R8, R30, R9, !PT ;  /* 0x000000091e087209 */ /* 0x000fe40007800000 */
[----:B------:R-:W-:-:S02]  /*3aa0*/  FSEL R10, R4, RZ, P2 ;  /* 0x000000ff040a7208 */ /* 0x000fc40001000000 */
[----:B------:R-:W-:-:S03]  /*3ab0*/  FMNMX R5, R31, R8, !PT ;  /* 0x000000081f057209 */ /* 0x000fc60007800000 */
[----:B------:R-:W-:Y:S01]  /*3ac0*/  FMUL R97, R10, UR11 ;  /* 0x0000000b0a617c20 */ /* 0x000fe20008400000 */
[----:B------:R-:W-:Y:S01]  /*3ad0*/  FMNMX R8, R34, R5, !PT ;  /* 0x0000000522087209 */ /* 0x000fe20007800000 */
[----:B------:R-:W-:Y:S02]  /*3ae0*/  FADD R10, -R10, R7 ;  /* 0x000000070a0a7221 */ /* 0x000fe40000000100 */
[--C-:B------:R-:W-:Y:S01]  /*3af0*/  FFMA R24, R24, UR11, -R97.reuse ;  /* 0x0000000b18187c23 */ /* 0x100fe20008000861 */
[--C-:B------:R-:W-:Y:S01]  /*3b00*/  FFMA R9, R25, UR11, -R97.reuse ;  /* 0x0000000b19097c23 */ /* 0x100fe20008000861 */
[----:B------:R-:W-:Y:S01]  /*3b10*/  FMNMX R5, R35, R8, !PT ;  /* 0x0000000823057209 */ /* 0x000fe20007800000 */
[--C-:B------:R-:W-:Y:S01]  /*3b20*/  FFMA R13, R33, UR11, -R97.reuse ;  /* 0x0000000b210d7c23 */ /* 0x100fe20008000861 */
[--C-:B------:R-:W-:Y:S01]  /*3b30*/  FFMA R6, R28, UR11, -R97.reuse ;  /* 0x0000000b1c067c23 */ /* 0x100fe20008000861 */
[----:B------:R-:W-:Y:S01]  /*3b40*/  FSETP.GEU.AND P6, PT, R24, -126, PT ;  /* 0xc2fc00001800780b */ /* 0x000fe20003fce000 */
        /* <DEDUP_REMOVED lines=12> */
[----:B------:R-:W-:Y:S01]  /*3c10*/  @!P6 FMUL R24, R24, 0.5 ;  /* 0x3f0000001818e820 */ /* 0x000fe20000400000 */
[----:B------:R-:W-:Y:S01]  /*3c20*/  FSETP.GEU.AND P2, PT, R28, -126, PT ;  /* 0xc2fc00001c00780b */ /* 0x000fe20003f4e000 */
[----:B------:R-:W-:Y:S01]  /*3c30*/  @!P3 FMUL R9, R9, 0.5 ;  /* 0x3f0000000909b820 */ /* 0x000fe20000400000 */
[----:B------:R-:W-:Y:S01]  /*3c40*/  FMNMX R5, R43, R8, !PT ;  /* 0x000000082b057209 */ /* 0x000fe20007800000 */
[--C-:B------:R-:W-:Y:S01]  /*3c50*/  FFMA R8, R36, UR11, -R97.reuse ;  /* 0x0000000b24087c23 */ /* 0x100fe20008000861 */
[--C-:B------:R-:W-:Y:S01]  /*3c60*/  FFMA R41, R53, UR11, -R97.reuse ;  /* 0x0000000b35297c23 */ /* 0x100fe20008000861 */
[----:B------:R-:W1:Y:S01]  /*3c70*/  MUFU.EX2 R24, R24 ;  /* 0x0000001800187308 */ /* 0x000e620000000800 */
[----:B------:R-:W-:Y:S01]  /*3c80*/  FMNMX R20, R46, R5, !PT ;  /* 0x000000052e147209 */ /* 0x000fe20007800000 */
[----:B------:R-:W-:Y:S01]  /*3c90*/  @!P4 FMUL R6, R6, 0.5 ;  /* 0x3f0000000606c820 */ /* 0x000fe20000400000 */
[--C-:B------:R-:W-:Y:S01]  /*3ca0*/  FFMA R37, R49, UR11, -R97.reuse ;  /* 0x0000000b31257c23 */ /* 0x100fe20008000861 */
[----:B------:R-:W-:Y:S01]  /*3cb0*/  @!P5 FMUL R11, R11, 0.5 ;  /* 0x3f0000000b0bd820 */ /* 0x000fe20000400000 */
[----:B------:R-:W-:Y:S01]  /*3cc0*/  FMNMX R5, R47, R20, !PT ;  /* 0x000000142f057209 */ /* 0x000fe20007800000 */
[--C-:B------:R-:W-:Y:S01]  /*3cd0*/  FFMA R45, R56, UR11, -R97.reuse ;  /* 0x0000000b382d7c23 */ /* 0x100fe20008000861 */
[--C-:B------:R-:W-:Y:S01]  /*3ce0*/  FFMA R53, R64, UR11, -R97.reuse ;  /* 0x0000000b40357c23 */ /* 0x100fe20008000861 */
[----:B------:R-:W2:Y:S01]  /*3cf0*/  MUFU.EX2 R9, R9 ;  /* 0x0000000900097308 */ /* 0x000ea20000000800 */
[----:B------:R-:W-:Y:S01]  /*3d00*/  FMNMX R20, R50, R5, !PT ;  /* 0x0000000532147209 */ /* 0x000fe20007800000 */
[----:B------:R-:W-:Y:S01]  /*3d10*/  @!P2 FMUL R28, R28, 0.5 ;  /* 0x3f0000001c1ca820 */ /* 0x000fe20000400000 */
[--C-:B------:R-:W-:Y:S01]  /*3d20*/  FFMA R49, R60, UR11, -R97.reuse ;  /* 0x0000000b3c317c23 */ /* 0x100fe20008000861 */
[--C-:B------:R-:W-:Y:S01]  /*3d30*/  FFMA R60, R73, UR11, -R97.reuse ;  /* 0x0000000b493c7c23 */ /* 0x100fe20008000861 */
[----:B------:R-:W-:Y:S01]  /*3d40*/  FMNMX R5, R51, R20, !PT ;  /* 0x0000001433057209 */ /* 0x000fe20007800000 */
[--C-:B------:R-:W-:Y:S01]  /*3d50*/  FFMA R56, R69, UR11, -R97.reuse ;  /* 0x0000000b45387c23 */ /* 0x100fe20008000861 */
[--C-:B------:R-:W-:Y:S01]  /*3d60*/  FFMA R69, R80, UR11, -R97.reuse ;  /* 0x0000000b50457c23 */ /* 0x100fe20008000861 */
[----:B------:R-:W3:Y:S01]  /*3d70*/  MUFU.EX2 R6, R6 ;  /* 0x0000000600067308 */ /* 0x000ee20000000800 */
[----:B-1----:R-:W-:Y:S01]  /*3d80*/  @!P6 FMUL R24, R24, R24 ;  /* 0x000000181818e220 */ /* 0x002fe20000400000 */
[----:B------:R-:W-:Y:S01]  /*3d90*/  FSETP.GEU.AND P6, PT, R13, -126, PT ;  /* 0xc2fc00000d00780b */ /* 0x000fe20003fce000 */
[----:B------:R-:W-:Y:S01]  /*3da0*/  FFMA R73, R84, UR11, -R97 ;  /* 0x0000000b54497c23 */ /* 0x000fe20008000861 */
[----:B------:R-:W-:Y:S01]  /*3db0*/  FMNMX R20, R54, R5, !PT ;  /* 0x0000000536147209 */ /* 0x000fe20007800000 */
[----:B------:R-:W-:-:S03]  /*3dc0*/  FMUL R10, R10, UR11 ;  /* 0x0000000b0a0a7c20 */ /* 0x000fc60008400000 */
[----:B------:R-:W1:Y:S01]  /*3dd0*/  MUFU.EX2 R11, R11 ;  /* 0x0000000b000b7308 */ /* 0x000e620000000800 */
[----:B--2---:R-:W-:Y:S01]  /*3de0*/  @!P3 FMUL R9, R9, R9 ;  /* 0x000000090909b220 */ /* 0x004fe20000400000 */
[----:B------:R-:W-:Y:S02]  /*3df0*/  FSETP.GEU.AND P3, PT, R8, -126, PT ;  /* 0xc2fc00000800780b */ /* 0x000fe40003f6e000 */
[----:B------:R-:W-:Y:S01]  /*3e00*/  FMNMX R5, R55, R20, !PT ;  /* 0x0000001437057209 */ /* 0x000fe20007800000 */
[----:B------:R-:W-:Y:S02]  /*3e10*/  FFMA R20, R44, UR11, -R97 ;  /* 0x0000000b2c147c23 */ /* 0x000fe40008000861 */
[----:B------:R-:W-:Y:S01]  /*3e20*/  @!P6 FMUL R13, R13, 0.5 ;  /* 0x3f0000000d0de820 */ /* 0x000fe20000400000 */
[----:B------:R-:W2:Y:S01]  /*3e30*/  MUFU.EX2 R28, R28 ;  /* 0x0000001c001c7308 */ /* 0x000ea20000000800 */
[----:B---3--:R-:W-:Y:S01]  /*3e40*/  @!P4 FMUL R6, R6, R6 ;  /* 0x000000060606c220 */ /* 0x008fe20000400000 */
[----:B------:R-:W-:-:S02]  /*3e50*/  FSETP.GEU.AND P4, PT, R15, -126, PT ;  /* 0xc2fc00000f00780b */ /* 0x000fc40003f8e000 */
        /* <DEDUP_REMOVED lines=8> */
[----:B--2---:R-:W-:Y:S01]  /*3ee0*/  @!P2 FMUL R28, R28, R28 ;  /* 0x0000001c1c1ca220 */ /* 0x004fe20000400000 */
[----:B------:R-:W-:Y:S02]  /*3ef0*/  FSETP.GEU.AND P2, PT, R21, -126, PT ;  /* 0xc2fc00001500780b */ /* 0x000fe40003f4e000 */
[----:B------:R-:W-:-:S03]  /*3f00*/  FMNMX R36, R62, R5, !PT ;  /* 0x000000053e247209 */ /* 0x000fc60007800000 */
[----:B------:R-:W-:Y:S01]  /*3f10*/  @!P5 FMUL R32, R32, 0.5 ;  /* 0x3f0000002020d820 */ /* 0x000fe20000400000 */
[----:B------:R-:W2:Y:S01]  /*3f20*/  MUFU.EX2 R15, R15 ;  /* 0x0000000f000f7308 */ /* 0x000ea20000000800 */
[----:B---3--:R-:W-:Y:S01]  /*3f30*/  @!P6 FMUL R13, R13, R13 ;  /* 0x0000000d0d0de220 */ /* 0x008fe20000400000 */
[----:B------:R-:W-:Y:S02]  /*3f40*/  FSETP.GEU.AND P6, PT, R20, -126, PT ;  /* 0xc2fc00001400780b */ /* 0x000fe40003fce000 */
[----:B------:R-:W-:Y:S01]  /*3f50*/  FMNMX R5, R63, R36, !PT ;  /* 0x000000243f057209 */ /* 0x000fe20007800000 */
[----:B------:R-:W-:Y:S02]  /*3f60*/  FFMA R36, R48, UR11, -R97 ;  /* 0x0000000b30247c23 */ /* 0x000fe40008000861 */
[----:B------:R-:W-:Y:S01]  /*3f70*/  @!P2 FMUL R21, R21, 0.5 ;  /* 0x3f0000001515a820 */ /* 0x000fe20000400000 */
[----:B------:R-:W3:Y:S01]  /*3f80*/  MUFU.EX2 R32, R32 ;  /* 0x0000002000207308 */ /* 0x000ee20000000800 */
[----:B-1----:R-:W-:Y:S01]  /*3f90*/  @!P3 FMUL R8, R8, R8 ;  /* 0x000000080808b220 */ /* 0x002fe20000400000 */
[----:B------:R-:W-:-:S02]  /*3fa0*/  FSETP.GEU.AND P3, PT, R23, -126, PT ;  /* 0xc2fc00001700780b */ /* 0x000fc40003f6e000 */
[----:B------:R-:W-:-:S03]  /*3fb0*/  FMNMX R40, R66, R5, !PT ;  /* 0x0000000542287209 */ /* 0x000fc60007800000 */
[----:B------:R-:W-:Y:S01]  /*3fc0*/  @!P6 FMUL R20, R20, 0.5 ;  /* 0x3f0000001414e820 */ /* 0x000fe20000400000 */
        /* <DEDUP_REMOVED lines=12> */
[----:B------:R-:W-:Y:S01]  /*4090*/  FMNMX R5, R71, R44, !PT ;  /* 0x0000002c47057209 */ /* 0x000fe20007800000 */
[----:B-1----:R-:W-:Y:S01]  /*40a0*/  @!P2 FMUL R21, R21, R21 ;  /* 0x000000151515a220 */ /* 0x002fe20000400000 */
[----:B------:R-:W-:Y:S02]  /*40b0*/  FSETP.GEU.AND P2, PT, R40, -126, PT ;  /* 0xc2fc00002800780b */ /* 0x000fe40003f4e000 */
[----:B------:R-:W-:Y:S02]  /*40c0*/  FMNMX R44, R74, R5, !PT ;  /* 0x000000054a2c7209 */ /* 0x000fe40007800000 */
[----:B------:R-:W-:Y:S01]  /*40d0*/  @!P5 FMUL R37, R37, 0.5 ;  /* 0x3f0000002525d820 */ /* 0x000fe20000400000 */
[----:B------:R-:W1:Y:S01]  /*40e0*/  MUFU.EX2 R36, R36 ;  /* 0x0000002400247308 */ /* 0x000e620000000800 */
[----:B--2---:R-:W-:Y:S01]  /*40f0*/  @!P6 FMUL R20, R20, R20 ;  /* 0x000000141414e220 */ /* 0x004fe20000400000 */
[----:B------:R-:W-:-:S02]  /*4100*/  FSETP.GEU.AND P6, PT, R41, -126, PT ;  /* 0xc2fc00002900780b */ /* 0x000fc40003fce000 */
[----:B------:R-:W-:Y:S01]  /*4110*/  FMNMX R5, R75, R44, !PT ;  /* 0x0000002c4b057209 */ /* 0x000fe20007800000 */
[--C-:B------:R-:W-:Y:S01]  /*4120*/  FFMA R44, R57, UR11, -R97.reuse ;  /* 0x0000000b392c7c23 */ /* 0x100fe20008000861 */
[----:B------:R-:W-:Y:S02]  /*4130*/  FFMA R57, R68, UR11, -R97 ;  /* 0x0000000b44397c23 */ /* 0x000fe40008000861 */
[----:B------:R-:W2:Y:S01]  /*4140*/  MUFU.EX2 R37, R37 ;  /* 0x0000002500257308 */ /* 0x000ea20000000800 */
[----:B---3--:R-:W-:Y:S01]  /*4150*/  @!P3 FMUL R23, R23, R23 ;  /* 0x000000171717b220 */ /* 0x008fe20000400000 */
[----:B------:R-:W-:Y:S01]  /*4160*/  FSETP.GEU.AND P3, PT, R45, -126, PT ;  /* 0xc2fc00002d00780b */ /* 0x000fe20003f6e000 */
[----:B------:R-:W-:Y:S01]  /*4170*/  @!P2 FMUL R40, R40, 0.5 ;  /* 0x3f0000002828a820 */ /* 0x000fe20000400000 */
[----:B------:R-:W-:-:S03]  /*4180*/  FMNMX R48, R78, R5, !PT ;  /* 0x000000054e307209 */ /* 0x000fc60007800000 */
[----:B------:R-:W-:Y:S01]  /*4190*/  @!P6 FMUL R41, R41, 0.5 ;  /* 0x3f0000002929e820 */ /* 0x000fe20000400000 */
[----:B------:R-:W-:Y:S01]  /*41a0*/  FMNMX R5, R79, R48, !PT ;  /* 0x000000304f057209 */ /* 0x000fe20007800000 */
[----:B------:R-:W3:Y:S01]  /*41b0*/  MUFU.EX2 R40, R40 ;  /* 0x0000002800287308 */ /* 0x000ee20000000800 */
[----:B-1----:R-:W-:Y:S01]  /*41c0*/  @!P4 FMUL R36, R36, R36 ;  /* 0x000000242424c220 */ /* 0x002fe20000400000 */
[----:B------:R-:W-:Y:S02]  /*41d0*/  FSETP.GEU.AND P4, PT, R44, -126, PT ;  /* 0xc2fc00002c00780b */ /* 0x000fe40003f8e000 */
[----:B------:R-:W-:Y:S02]  /*41e0*/  FMNMX R48, R82, R5, !PT ;  /* 0x0000000552307209 */ /* 0x000fe40007800000 */
[----:B------:R-:W-:Y:S02]  /*41f0*/  @!P3 FMUL R45, R45, 0.5 ;  /* 0x3f0000002d2db820 */ /* 0x000fe40000400000 */
[----:B------:R-:W1:Y:S01]  /*4200*/  MUFU.EX2 R41, R41 ;  /* 0x0000002900297308 */ /* 0x000e620000000800 */
[----:B--2---:R-:W-:Y:S01]  /*4210*/  @!P5 FMUL R37, R37, R37 ;  /* 0x000000252525d220 */ /* 0x004fe20000400000 */
[----:B------:R-:W-:Y:S01]  /*4220*/  FMNMX R5, R83, R48, !PT ;  /* 0x0000003053057209 */ /* 0x000fe20007800000 */
[--C-:B------:R-:W-:Y:S01]  /*4230*/  FFMA R48, R61, UR11, -R97.reuse ;  /* 0x0000000b3d307c23 */ /* 0x100fe20008000861 */
[----:B------:R-:W-:Y:S01]  /*4240*/  FSETP.GEU.AND P5, PT, R49, -126, PT ;  /* 0xc2fc00003100780b */ /* 0x000fe20003fae000 */
[--C-:B------:R-:W-:Y:S01]  /*4250*/  FFMA R61, R72, UR11, -R97.reuse ;  /* 0x0000000b483d7c23 */ /* 0x100fe20008000861 */
[----:B------:R-:W-:Y:S01]  /*4260*/  FMNMX R52, R86, R5, !PT ;  /* 0x0000000556347209 */ /* 0x000fe20007800000 */
[----:B------:R-:W-:Y:S01]  /*4270*/  @!P4 FMUL R44, R44, 0.5 ;  /* 0x3f0000002c2cc820 */ /* 0x000fe20000400000 */
[----:B------:R-:W2:Y:S01]  /*4280*/  MUFU.EX2 R45, R45 ;  /* 0x0000002d002d7308 */ /* 0x000ea20000000800 */
[----:B---3--:R-:W-:Y:S01]  /*4290*/  @!P2 FMUL R40, R40, R40 ;  /* 0x000000282828a220 */ /* 0x008fe20000400000 */
[----:B------:R-:W-:Y:S01]  /*42a0*/  FMNMX R5, R87, R52, !PT ;  /* 0x0000003457057209 */ /* 0x000fe20007800000 */
[--C-:B------:R-:W-:Y:S01]  /*42b0*/  FFMA R52, R65, UR11, -R97.reuse ;  /* 0x0000000b41347c23 */ /* 0x100fe20008000861 */
[----:B------:R-:W-:Y:S01]  /*42c0*/  FSETP.GEU.AND P2, PT, R48, -126, PT ;  /* 0xc2fc00003000780b */ /* 0x000fe20003f4e000 */
[--C-:B------:R-:W-:Y:S01]  /*42d0*/  FFMA R65, R76, UR11, -R97.reuse ;  /* 0x0000000b4c417c23 */ /* 0x100fe20008000861 */
[----:B------:R-:W-:Y:S01]  /*42e0*/  FFMA R72, R85, UR11, -R97 ;  /* 0x0000000b55487c23 */ /* 0x000fe20008000861 */
[----:B------:R-:W3:Y:S01]  /*42f0*/  SHFL.BFLY PT, R64, R5, 0x1, 0x1f ;  /* 0x0c201f0005407f89 */ /* 0x000ee200000e0000 */
[----:B------:R-:W4:Y:S01]  /*4300*/  MUFU.EX2 R44, R44 ;  /* 0x0000002c002c7308 */ /* 0x000f220000000800 */
[----:B-1----:R-:W-:Y:S01]  /*4310*/  @!P6 FMUL R41, R41, R41 ;  /* 0x000000292929e220 */ /* 0x002fe20000400000 */
[----:B------:R-:W-:Y:S01]  /*4320*/  FSETP.GEU.AND P6, PT, R53, -126, PT ;  /* 0xc2fc00003500780b */ /* 0x000fe20003fce000 */
[----:B------:R-:W-:-:S06]  /*4330*/  @!P5 FMUL R49, R49, 0.5 ;  /* 0x3f0000003131d820 */ /* 0x000fcc0000400000 */
[----:B------:R-:W1:Y:S01]  /*4340*/  MUFU.EX2 R49, R49 ;  /* 0x0000003100317308 */ /* 0x000e620000000800 */
[----:B--2---:R-:W-:Y:S01]  /*4350*/  @!P3 FMUL R45, R45, R45 ;  /* 0x0000002d2d2db220 */ /* 0x004fe20000400000 */
[----:B------:R-:W-:Y:S01]  /*4360*/  FSETP.GEU.AND P3, PT, R52, -126, PT ;  /* 0xc2fc00003400780b */ /* 0x000fe20003f6e000 */
[----:B------:R-:W-:-:S03]  /*4370*/  @!P2 FMUL R48, R48, 0.5 ;  /* 0x3f0000003030a820 */ /* 0x000fc60000400000 */
[----:B------:R-:W-:Y:S01]  /*4380*/  @!P6 FMUL R53, R53, 0.5 ;  /* 0x3f0000003535e820 */ /* 0x000fe20000400000 */
[----:B----4-:R-:W-:Y:S02]  /*4390*/  @!P4 FMUL R44, R44, R44 ;  /* 0x0000002c2c2cc220 */ /* 0x010fe40000400000 */
[----:B------:R-:W2:Y:S01]  /*43a0*/  MUFU.EX2 R48, R48 ;  /* 0x0000003000307308 */ /* 0x000ea20000000800 */
[----:B------:R-:W-:Y:S02]  /*43b0*/  FSETP.GEU.AND P4, PT, R57, -126, PT ;  /* 0xc2fc00003900780b */ /* 0x000fe40003f8e000 */
[----:B---3--:R-:W-:-:S03]  /*43c0*/  FMNMX R5, R5, R64, !PT ;  /* 0x0000004005057209 */ /* 0x008fc60007800000 */
[----:B------:R-:W-:Y:S01]  /*43d0*/  @!P3 FMUL R52, R52, 0.5 ;  /* 0x3f0000003434b820 */ /* 0x000fe20000400000 */
[----:B------:R-:W-:Y:S01]  /*43e0*/  FFMA R64, R77, UR11, -R97 ;  /* 0x0000000b4d407c23 */ /* 0x000fe20008000861 */
[----:B------:R-:W3:Y:S01]  /*43f0*/  MUFU.EX2 R53, R53 ;  /* 0x0000003500357308 */ /* 0x000ee20000000800 */
[----:B-1----:R-:W-:Y:S01]  /*4400*/  @!P5 FMUL R49, R49, R49 ;  /* 0x000000313131d220 */ /* 0x002fe20000400000 */
[----:B------:R-:W-:Y:S01]  /*4410*/  FSETP.GEU.AND P5, PT, R56, -126, PT ;  /* 0xc2fc00003800780b */ /* 0x000fe20003fae000 */
[----:B------:R-:W1:Y:S03]  /*4420*/  SHFL.BFLY PT, R68, R5, 0x2, 0x1f ;  /* 0x0c401f0005447f89 */ /* 0x000e6600000e0000 */
[----:B------:R-:W-:Y:S02]  /*4430*/  @!P4 FMUL R57, R57, 0.5 ;  /* 0x3f0000003939c820 */ /* 0x000fe40000400000 */
[----:B------:R-:W4:Y:S01]  /*4440*/  MUFU.EX2 R52, R52 ;  /* 0x0000003400347308 */ /* 0x000f220000000800 */
[----:B--2---:R-:W-:Y:S01]  /*4450*/  @!P2 FMUL R48, R48, R48 ;  /* 0x000000303030a220 */ /* 0x004fe20000400000 */
[----:B------:R-:W-:-:S05]  /*4460*/  FSETP.GEU.AND P2, PT, R61, -126, PT ;  /* 0xc2fc00003d00780b */ /* 0x000fca0003f4e000 */
[----:B------:R-:W-:Y:S01]  /*4470*/  @!P5 FMUL R56, R56, 0.5 ;  /* 0x3f0000003838d820 */ /* 0x000fe20000400000 */
[----:B------:R-:W2:Y:S01]  /*4480*/  MUFU.EX2 R57, R57 ;  /* 0x0000003900397308 */ /* 0x000ea20000000800 */
[----:B---3--:R-:W-:Y:S01]  /*4490*/  @!P6 FMUL R53, R53, R53 ;  /* 0x000000353535e220 */ /* 0x008fe20000400000 */
[----:B------:R-:W-:-:S03]  /*44a0*/  FSETP.GEU.AND P6, PT, R60, -126, PT ;  /* 0xc2fc00003c00780b */ /* 0x000fc60003fce000 */
[----:B------:R-:W-:Y:S01]  /*44b0*/  FADD R7, R28, R53 ;  /* 0x000000351c077221 */ /* 0x000fe20000000000 */
[----:B------:R-:W-:Y:S01]  /*44c0*/  F2FP.F16.F32.PACK_AB R28, R13, R28 ;  /* 0x0000001c0d1c723e */ /* 0x000fe200000000ff */
[----:B------:R-:W-:Y:S01]  /*44d0*/  @!P2 FMUL R61, R61, 0.5 ;  /* 0x3f0000003d3da820 */ /* 0x000fe20000400000 */
[----:B------:R-:W3:Y:S01]  /*44e0*/  MUFU.EX2 R56, R56 ;  /* 0x0000003800387308 */ /* 0x000ee20000000800 */
[----:B----4-:R-:W-:Y:S01]  /*44f0*/  @!P3 FMUL R52, R52, R52 ;  /* 0x000000343434b220 */ /* 0x010fe20000400000 */
[----:B------:R-:W-:Y:S02]  /*4500*/  FSETP.GEU.AND P3, PT, R65, -126, PT ;  /* 0xc2fc00004100780b */ /* 0x000fe40003f6e000 */
[----:B-1----:R-:W-:Y:S01]  /*4510*/  FMNMX R5, R5, R68, !PT ;  /* 0x0000004405057209 */ /* 0x002fe20007800000 */
[----:B------:R-:W-:Y:S02]  /*4520*/  FFMA R68, R81, UR11, -R97 ;  /* 0x0000000b51447c23 */ /* 0x000fe40008000861 */
[----:B------:R-:W-:Y:S01]  /*4530*/  @!P6 FMUL R60, R60, 0.5 ;  /* 0x3f0000003c3ce820 */ /* 0x000fe20000400000 */
[----:B------:R-:W1:Y:S01]  /*4540*/  MUFU.EX2 R61, R61 ;  /* 0x0000003d003d7308 */ /* 0x000e620000000800 */
[----:B--2---:R-:W-:Y:S01]  /*4550*/  @!P4 FMUL R57, R57, R57 ;  /* 0x000000393939c220 */ /* 0x004fe20000400000 */
[----:B------:R-:W-:-:S05]  /*4560*/  FSETP.GEU.AND P4, PT, R64, -126, PT ;  /* 0xc2fc00004000780b */ /* 0x000fca0003f8e000 */
[----:B------:R-:W-:Y:S01]  /*4570*/  @!P3 FMUL R65, R65, 0.5 ;  /* 0x3f0000004141b820 */ /* 0x000fe20000400000 */
[----:B------:R-:W2:Y:S01]  /*4580*/  MUFU.EX2 R60, R60 ;  /* 0x0000003c003c7308 */ /* 0x000ea20000000800 */
[----:B---3--:R-:W-:Y:S01]  /*4590*/  @!P5 FMUL R56, R56, R56 ;  /* 0x000000383838d220 */ /* 0x008fe20000400000 */
[----:B------:R-:W-:-:S05]  /*45a0*/  FSETP.GEU.AND P5, PT, R69, -126, PT ;  /* 0xc2fc00004500780b */ /* 0x000fca0003fae000 */
[----:B------:R-:W-:Y:S01]  /*45b0*/  @!P4 FMUL R64, R64, 0.5 ;  /* 0x3f0000004040c820 */ /* 0x000fe20000400000 */
[----:B------:R-:W3:Y:S01]  /*45c0*/  MUFU.EX2 R65, R65 ;  /* 0x0000004100417308 */ /* 0x000ee20000000800 */
[----:B-1----:R-:W-:Y:S01]  /*45d0*/  @!P2 FMUL R61, R61, R61 ;  /* 0x0000003d3d3da220 */ /* 0x002fe20000400000 */
[----:B------:R-:W-:-:S04]  /*45e0*/  FSETP.NEU.AND P2, PT, R5, -INF , PT ;  /* 0xff8000000500780b */ /* 0x000fc80003f4d000 */
[----:B------:R-:W-:Y:S01]  /*45f0*/  FSEL R76, R5, RZ, P2 ;  /* 0x000000ff054c7208 */ /* 0x000fe20001000000 */
[----:B------:R-:W-:Y:S01]  /*4600*/  @!P5 FMUL R69, R69, 0.5 ;  /* 0x3f0000004545d820 */ /* 0x000fe20000400000 */
[----:B------:R-:W1:Y:S01]  /*4610*/  MUFU.EX2 R64, R64 ;  /* 0x0000004000407308 */ /* 0x000e620000000800 */
[----:B--2---:R-:W-:Y:S01]  /*4620*/  @!P6 FMUL R60, R60, R60 ;  /* 0x0000003c3c3ce220 */ /* 0x004fe20000400000 */
[----:B------:R-:W-:Y:S01]  /*4630*/  FSETP.GEU.AND P6, PT, R68, -126, PT ;  /* 0xc2fc00004400780b */ /* 0x000fe20003fce000 */
[C---:B------:R-:W-:Y:S01]  /*4640*/  FMUL R25, R76.reuse, UR11 ;  /* 0x0000000b4c197c20 */ /* 0x040fe20008400000 */
[----:B------:R-:W-:Y:S01]  /*4650*/  FSETP.GEU.AND P2, PT, R73, -126, PT ;  /* 0xc2fc00004900780b */ /* 0x000fe20003f4e000 */
[----:B------:R-:W-:Y:S01]  /*4660*/  FADD R77, -R76, R3 ;  /* 0x000000034c4d7221 */ /* 0x000fe20000000100 */
[----:B------:R-:W-:Y:S01]  /*4670*/  FADD R3, R24, R45 ;  /* 0x0000002d18037221 */ /* 0x000fe20000000000 */
[--C-:B------:R-:W-:Y:S01]  /*4680*/  FFMA R30, R30, UR11, -R25.reuse ;  /* 0x0000000b1e1e7c23 */ /* 0x100fe20008000819 */
[----:B------:R-:W2:Y:S01]  /*4690*/  MUFU.EX2 R69, R69 ;  /* 0x0000004500457308 */ /* 0x000ea20000000800 */
[----:B---3--:R-:W-:Y:S01]  /*46a0*/  @!P3 FMUL R65, R65, R65 ;  /* 0x000000414141b220 */ /* 0x008fe20000400000 */
[----:B------:R-:W-:Y:S01]  /*46b0*/  FSETP.GEU.AND P3, PT, R72, -126, PT ;  /* 0xc2fc00004800780b */ /* 0x000fe20003f6e000 */
[--C-:B------:R-:W-:Y:S01]  /*46c0*/  FFMA R26, R26, UR11, -R25.reuse ;  /* 0x0000000b1a1a7c23 */ /* 0x100fe20008000819 */
[--C-:B------:R-:W-:Y:S01]  /*46d0*/  FFMA R27, R27, UR11, -R25.reuse ;  /* 0x0000000b1b1b7c23 */ /* 0x100fe20008000819 */
[--C-:B------:R-:W-:Y:S01]  /*46e0*/  FFMA R29, R31, UR11, -R25.reuse ;  /* 0x0000000b1f1d7c23 */ /* 0x100fe20008000819 */
[--C-:B------:R-:W-:Y:S01]  /*46f0*/  FFMA R34, R34, UR11, -R25.reuse ;  /* 0x0000000b22227c23 */ /* 0x100fe20008000819 */
[----:B------:R-:W-:Y:S01]  /*4700*/  @!P6 FMUL R68, R68, 0.5 ;  /* 0x3f0000004444e820 */ /* 0x000fe20000400000 */
[--C-:B------:R-:W-:Y:S01]  /*4710*/  FFMA R38, R38, UR11, -R25.reuse ;  /* 0x0000000b26267c23 */ /* 0x100fe20008000819 */
[----:B-1----:R-:W-:Y:S01]  /*4720*/  @!P4 FMUL R64, R64, R64 ;  /* 0x000000404040c220 */ /* 0x002fe20000400000 */
[----:B------:R-:W-:Y:S01]  /*4730*/  FSETP.GEU.AND P4, PT, R26, -126, PT ;  /* 0xc2fc00001a00780b */ /* 0x000fe20003f8e000 */
[----:B------:R-:W-:Y:S01]  /*4740*/  @!P2 FMUL R73, R73, 0.5 ;  /* 0x3f0000004949a820 */ /* 0x000fe20000400000 */
[--C-:B------:R-:W-:Y:S01]  /*4750*/  FFMA R42, R42, UR11, -R25.reuse ;  /* 0x0000000b2a2a7c23 */ /* 0x100fe20008000819 */
[----:B------:R-:W1:Y:S01]  /*4760*/  MUFU.EX2 R68, R68 ;  /* 0x0000004400447308 */ /* 0x000e620000000800 */
[--C-:B------:R-:W-:Y:S01]  /*4770*/  FFMA R59, R59, UR11, -R25.reuse ;  /* 0x0000000b3b3b7c23 */ /* 0x100fe20008000819 */
[----:B------:R-:W-:Y:S01]  /*4780*/  @!P3 FMUL R72, R72, 0.5 ;  /* 0x3f0000004848b820 */ /* 0x000fe20000400000 */
[--C-:B------:R-:W-:Y:S01]  /*4790*/  FFMA R63, R63, UR11, -R25.reuse ;  /* 0x0000000b3f3f7c23 */ /* 0x100fe20008000819 */
[----:B--2---:R-:W-:Y:S01]  /*47a0*/  @!P5 FMUL R69, R69, R69 ;  /* 0x000000454545d220 */ /* 0x004fe20000400000 */
[----:B------:R-:W-:Y:S01]  /*47b0*/  FSETP.GEU.AND P5, PT, R27, -126, PT ;  /* 0xc2fc00001b00780b */ /* 0x000fe20003fae000 */
[--C-:B------:R-:W-:Y:S01]  /*47c0*/  FFMA R67, R67, UR11, -R25.reuse ;  /* 0x0000000b43437c23 */ /* 0x100fe20008000819 */
[--C-:B------:R-:W-:Y:S01]  /*47d0*/  FFMA R75, R75, UR11, -R25.reuse ;  /* 0x0000000b4b4b7c23 */ /* 0x100fe20008000819 */
[----:B------:R-:W2:Y:S01]  /*47e0*/  MUFU.EX2 R72, R72 ;  /* 0x0000004800487308 */ /* 0x000ea20000000800 */
[--C-:B------:R-:W-:Y:S01]  /*47f0*/  FFMA R82, R82, UR11, -R25.reuse ;  /* 0x0000000b52527c23 */ /* 0x100fe20008000819 */
[----:B------:R-:W-:Y:S01]  /*4800*/  @!P4 FMUL R26, R26, 0.5 ;  /* 0x3f0000001a1ac820 */ /* 0x000fe20000400000 */
[--C-:B------:R-:W-:Y:S01]  /*4810*/  FFMA R71, R71, UR11, -R25.reuse ;  /* 0x0000000b47477c23 */ /* 0x100fe20008000819 */
[--C-:B------:R-:W-:Y:S01]  /*4820*/  FFMA R83, R83, UR11, -R25.reuse ;  /* 0x0000000b53537c23 */ /* 0x100fe20008000819 */
[--C-:B------:R-:W-:Y:S01]  /*4830*/  FFMA R79, R79, UR11, -R25.reuse ;  /* 0x0000000b4f4f7c23 */ /* 0x100fe20008000819 */
[--C-:B------:R-:W-:Y:S01]  /*4840*/  FFMA R86, R86, UR11, -R25.reuse ;  /* 0x0000000b56567c23 */ /* 0x100fe20008000819 */
[----:B------:R-:W-:Y:S01]  /*4850*/  FFMA R87, R87, UR11, -R25 ;  /* 0x0000000b57577c23 */ /* 0x000fe20008000819 */
[----:B------:R-:W3:Y:S01]  /*4860*/  MUFU.EX2 R73, R73 ;  /* 0x0000004900497308 */ /* 0x000ee20000000800 */
[----:B-1----:R-:W-:Y:S01]  /*4870*/  @!P6 FMUL R68, R68, R68 ;  /* 0x000000444444e220 */ /* 0x002fe20000400000 */
[----:B------:R-:W-:Y:S01]  /*4880*/  FSETP.GEU.AND P6, PT, R30, -126, PT ;  /* 0xc2fc00001e00780b */ /* 0x000fe20003fce000 */
[----:B------:R-:W-:Y:S01]  /*4890*/  @!P5 FMUL R27, R27, 0.5 ;  /* 0x3f0000001b1bd820 */ /* 0x000fe20000400000 */
[----:B------:R-:W-:Y:S01]  /*48a0*/  FMUL R77, R77, UR11 ;  /* 0x0000000b4d4d7c20 */ /* 0x000fe20008400000 */
[----:B------:R-:W-:-:S03]  /*48b0*/  F2FP.F16.F32.PACK_AB R24, R9, R24 ;  /* 0x000000180918723e */ /* 0x000fc600000000ff */
[----:B------:R1:W4:Y:S01]  /*48c0*/  MUFU.EX2 R33, R26 ;  /* 0x0000001a00217308 */ /* 0x0003220000000800 */
[----:B--2---:R-:W-:Y:S01]  /*48d0*/  @!P3 FMUL R72, R72, R72 ;  /* 0x000000484848b220 */ /* 0x004fe20000400000 */
[----:B------:R-:W-:-:S05]  /*48e0*/  FSETP.GEU.AND P3, PT, R34, -126, PT ;  /* 0xc2fc00002200780b */ /* 0x000fca0003f6e000 */
[----:B------:R-:W-:Y:S01]  /*48f0*/  @!P6 FMUL R30, R30, 0.5 ;  /* 0x3f0000001e1ee820 */ /* 0x000fe20000400000 */
[----:B------:R2:W5:Y:S01]  /*4900*/  MUFU.EX2 R80, R27 ;  /* 0x0000001b00507308 */ /* 0x0005620000000800 */
[----:B-1----:R-:W-:Y:S01]  /*4910*/  FFMA R26, R35, UR11, -R25 ;  /* 0x0000000b231a7c23 */ /* 0x002fe20008000819 */
[----:B---3--:R-:W-:Y:S01]  /*4920*/  @!P2 FMUL R73, R73, R73 ;  /* 0x000000494949a220 */ /* 0x008fe20000400000 */
[----:B------:R-:W-:-:S04]  /*4930*/  FSETP.GEU.AND P2, PT, R29, -126, PT ;  /* 0xc2fc00001d00780b */ /* 0x000fc80003f4e000 */
[----:B------:R-:W-:Y:S01]  /*4940*/  @!P3 FMUL R34, R34, 0.5 ;  /* 0x3f0000002222b820 */ /* 0x000fe20000400000 */
[----:B------:R1:W3:Y:S01]  /*4950*/  MUFU.EX2 R31, R30 ;  /* 0x0000001e001f7308 */ /* 0x0002e20000000800 */
[----:B--2---:R-:W-:Y:S01]  /*4960*/  FFMA R27, R39, UR11, -R25 ;  /* 0x0000000b271b7c23 */ /* 0x004fe20008000819 */
[----:B----4-:R-:W-:Y:S01]  /*4970*/  @!P4 FMUL R33, R33, R33 ;  /* 0x000000212121c220 */ /* 0x010fe20000400000 */
[----:B------:R-:W-:-:S05]  /*4980*/  FSETP.GEU.AND P4, PT, R26, -126, PT ;  /* 0xc2fc00001a00780b */ /* 0x000fca0003f8e000 */
[----:B------:R2:W4:Y:S01]  /*4990*/  MUFU.EX2 R35, R34 ;  /* 0x0000002200237308 */ /* 0x0005220000000800 */
[----:B-----5:R-:W-:Y:S01]  /*49a0*/  @!P5 FMUL R80, R80, R80 ;  /* 0x000000505050d220 */ /* 0x020fe20000400000 */
[----:B------:R-:W-:Y:S01]  /*49b0*/  FSETP.GEU.AND P5, PT, R38, -126, PT ;  /* 0xc2fc00002600780b */ /* 0x000fe20003fae000 */
[----:B------:R-:W-:Y:S01]  /*49c0*/  @!P2 FMUL R29, R29, 0.5 ;  /* 0x3f0000001d1da820 */ /* 0x000fe20000400000 */
[----:B-1----:R-:W-:-:S04]  /*49d0*/  FFMA R30, R47, UR11, -R25 ;  /* 0x0000000b2f1e7c23 */ /* 0x002fc80008000819 */
[----:B------:R-:W-:Y:S01]  /*49e0*/  @!P4 FMUL R26, R26, 0.5 ;  /* 0x3f0000001a1ac820 */ /* 0x000fe20000400000 */
[----:B---3--:R-:W-:Y:S01]  /*49f0*/  @!P6 FMUL R31, R31, R31 ;  /* 0x0000001f1f1fe220 */ /* 0x008fe20000400000 */
[----:B------:R-:W-:Y:S01]  /*4a00*/  FSETP.GEU.AND P6, PT, R27, -126, PT ;  /* 0xc2fc00001b00780b */ /* 0x000fe20003fce000 */
[----:B------:R1:W3:Y:S01]  /*4a10*/  MUFU.EX2 R84, R29 ;  /* 0x0000001d00547308 */ /* 0x0002e20000000800 */
[----:B--2---:R-:W-:-:S03]  /*4a20*/  FFMA R34, R51, UR11, -R25 ;  /* 0x0000000b33227c23 */ /* 0x004fc60008000819 */
[----:B------:R-:W-:Y:S01]  /*4a30*/  @!P5 FMUL R38, R38, 0.5 ;  /* 0x3f0000002626d820 */ /* 0x000fe20000400000 */
[----:B----4-:R-:W-:-:S03]  /*4a40*/  @!P3 FMUL R35, R35, R35 ;  /* 0x000000232323b220 */ /* 0x010fc60000400000 */
[----:B------:R2:W4:Y:S01]  /*4a50*/  MUFU.EX2 R98, R26 ;  /* 0x0000001a00627308 */ /* 0x0005220000000800 */
[----:B-1----:R-:W-:-:S03]  /*4a60*/  FFMA R29, R43, UR11, -R25 ;  /* 0x0000000b2b1d7c23 */ /* 0x002fc60008000819 */
[----:B------:R-:W-:Y:S02]  /*4a70*/  @!P6 FMUL R27, R27, 0.5 ;  /* 0x3f0000001b1be820 */ /* 0x000fe40000400000 */
[----:B------:R-:W-:Y:S02]  /*4a80*/  FSETP.GEU.AND P3, PT, R29, -126, PT ;  /* 0xc2fc00001d00780b */ /* 0x000fe40003f6e000 */
[----:B------:R1:W5:Y:S01]  /*4a90*/  MUFU.EX2 R100, R27 ;  /* 0x0000001b00647308 */ /* 0x0003620000000800 */
[----:B--2---:R-:W-:Y:S01]  /*4aa0*/  FFMA R26, R46, UR11, -R25 ;  /* 0x0000000b2e1a7c23 */ /* 0x004fe20008000819 */
[----:B---3--:R-:W-:Y:S01]  /*4ab0*/  @!P2 FMUL R84, R84, R84 ;  /* 0x000000545454a220 */ /* 0x008fe20000400000 */
[----:B------:R-:W-:-:S05]  /*4ac0*/  FSETP.GEU.AND P2, PT, R42, -126, PT ;  /* 0xc2fc00002a00780b */ /* 0x000fca0003f4e000 */
[----:B------:R-:W2:Y:S01]  /*4ad0*/  MUFU.EX2 R39, R38 ;  /* 0x0000002600277308 */ /* 0x000ea20000000800 */
[----:B-1----:R-:W-:Y:S01]  /*4ae0*/  FFMA R27, R50, UR11, -R25 ;  /* 0x0000000b321b7c23 */ /* 0x002fe20008000819 */
[----:B----4-:R-:W-:Y:S01]  /*4af0*/  @!P4 FMUL R98, R98, R98 ;  /* 0x000000626262c220 */ /* 0x010fe20000400000 */
[----:B------:R-:W-:Y:S01]  /*4b00*/  @!P3 FMUL R29, R29, 0.5 ;  /* 0x3f0000001d1db820 */ /* 0x000fe20000400000 */
[----:B------:R-:W-:-:S04]  /*4b10*/  FSETP.GEU.AND P4, PT, R26, -126, PT ;  /* 0xc2fc00001a00780b */ /* 0x000fc80003f8e000 */
[----:B------:R1:W3:Y:S01]  /*4b20*/  MUFU.EX2 R46, R29 ;  /* 0x0000001d002e7308 */ /* 0x0002e20000000800 */
[----:B-----5:R-:W-:Y:S01]  /*4b30*/  @!P6 FMUL R100, R100, R100 ;  /* 0x000000646464e220 */ /* 0x020fe20000400000 */
[----:B------:R-:W-:Y:S01]  /*4b40*/  FSETP.GEU.AND P6, PT, R27, -126, PT ;  /* 0xc2fc00001b00780b */ /* 0x000fe20003fce000 */
[----:B------:R-:W-:-:S05]  /*4b50*/  @!P2 FMUL R42, R42, 0.5 ;  /* 0x3f0000002a2aa820 */ /* 0x000fca0000400000 */
        /* <DEDUP_REMOVED lines=10> */
[----:B------:R3:W5:Y:S01]  /*4c00*/  MUFU.EX2 R51, R27 ;  /* 0x0000001b00337308 */ /* 0x0007620000000800 */
[----:B-1----:R-:W-:Y:S01]  /*4c10*/  FFMA R26, R55, UR11, -R25 ;  /* 0x0000000b371a7c23 */ /* 0x002fe20008000819 */
[----:B----4-:R-:W-:Y:S01]  /*4c20*/  @!P2 FMUL R43, R43, R43 ;  /* 0x0000002b2b2ba220 */ /* 0x010fe20000400000 */
[----:B------:R-:W-:-:S04]  /*4c30*/  FSETP.GEU.AND P2, PT, R34, -126, PT ;  /* 0xc2fc00002200780b */ /* 0x000fc80003f4e000 */
[----:B------:R-:W-:Y:S01]  /*4c40*/  @!P3 FMUL R29, R29, 0.5 ;  /* 0x3f0000001d1db820 */ /* 0x000fe20000400000 */
[----:B------:R1:W4:Y:S01]  /*4c50*/  MUFU.EX2 R50, R30 ;  /* 0x0000001e00327308 */ /* 0x0003220000000800 */
[----:B--2---:R-:W-:Y:S01]  /*4c60*/  @!P4 FMUL R47, R47, R47 ;  /* 0x0000002f2f2fc220 */ /* 0x004fe20000400000 */
[----:B------:R-:W-:Y:S01]  /*4c70*/  FSETP.GEU.AND P4, PT, R26, -126, PT ;  /* 0xc2fc00001a00780b */ /* 0x000fe20003f8e000 */
[----:B---3--:R-:W-:-:S05]  /*4c80*/  FFMA R27, R62, UR11, -R25 ;  /* 0x0000000b3e1b7c23 */ /* 0x008fca0008000819 */
[----:B------:R2:W3:Y:S01]  /*4c90*/  MUFU.EX2 R55, R29 ;  /* 0x0000001d00377308 */ /* 0x0004e20000000800 */
[----:B-1----:R-:W-:Y:S01]  /*4ca0*/  FFMA R30, R58, UR11, -R25 ;  /* 0x0000000b3a1e7c23 */ /* 0x002fe20008000819 */
[----:B-----5:R-:W-:Y:S01]  /*4cb0*/  @!P6 FMUL R51, R51, R51 ;  /* 0x000000333333e220 */ /* 0x020fe20000400000 */
[----:B------:R-:W-:Y:S01]  /*4cc0*/  FSETP.GEU.AND P6, PT, R59, -126, PT ;  /* 0xc2fc00003b00780b */ /* 0x000fe20003fce000 */
[----:B------:R-:W-:-:S03]  /*4cd0*/  @!P2 FMUL R34, R34, 0.5 ;  /* 0x3f0000002222a820 */ /* 0x000fc60000400000 */
[----:B------:R-:W-:Y:S01]  /*4ce0*/  @!P4 FMUL R26, R26, 0.5 ;  /* 0x3f0000001a1ac820 */ /* 0x000fe20000400000 */
[----:B------:R1:W5:Y:S01]  /*4cf0*/  MUFU.EX2 R54, R34 ;  /* 0x0000002200367308 */ /* 0x0003620000000800 */
[----:B----4-:R-:W-:Y:S01]  /*4d00*/  @!P5 FMUL R50, R50, R50 ;  /* 0x000000323232d220 */ /* 0x010fe20000400000 */
[----:B------:R-:W-:Y:S01]  /*4d10*/  FSETP.GEU.AND P5, PT, R30, -126, PT ;  /* 0xc2fc00001e00780b */ /* 0x000fe20003fae000 */
[----:B--2---:R-:W-:-:S05]  /*4d20*/  FFMA R29, R70, UR11, -R25 ;  /* 0x0000000b461d7c23 */ /* 0x004fca0008000819 */
[----:B------:R-:W-:Y:S01]  /*4d30*/  @!P6 FMUL R59, R59, 0.5 ;  /* 0x3f0000003b3be820 */ /* 0x000fe20000400000 */
[----:B------:R2:W4:Y:S01]  /*4d40*/  MUFU.EX2 R58, R26 ;  /* 0x0000001a003a7308 */ /* 0x0005220000000800 */
[----:B---3--:R-:W-:Y:S01]  /*4d50*/  @!P3 FMUL R55, R55, R55 ;  /* 0x000000373737b220 */ /* 0x008fe20000400000 */
[----:B------:R-:W-:Y:S01]  /*4d60*/  FSETP.GEU.AND P3, PT, R63, -126, PT ;  /* 0xc2fc00003f00780b */ /* 0x000fe20003f6e000 */
[----:B-1----:R-:W-:-:S03]  /*4d70*/  FADD R34, R37, R68 ;  /* 0x0000004425227221 */ /* 0x002fc60000000000 */
[----:B------:R-:W-:Y:S02]  /*4d80*/  @!P5 FMUL R30, R30, 0.5 ;  /* 0x3f0000001e1ed820 */ /* 0x000fe40000400000 */
[----:B------:R-:W1:Y:S01]  /*4d90*/  MUFU.EX2 R59, R59 ;  /* 0x0000003b003b7308 */ /* 0x000e620000000800 */
[----:B--2---:R-:W-:Y:S01]  /*4da0*/  FFMA R26, R66, UR11, -R25 ;  /* 0x0000000b421a7c23 */ /* 0x004fe20008000819 */
[----:B-----5:R-:W-:Y:S01]  /*4db0*/  @!P2 FMUL R54, R54, R54 ;  /* 0x000000363636a220 */ /* 0x020fe20000400000 */
[----:B------:R-:W-:-:S04]  /*4dc0*/  FSETP.GEU.AND P2, PT, R27, -126, PT ;  /* 0xc2fc00001b00780b */ /* 0x000fc80003f4e000 */
[----:B------:R-:W-:Y:S01]  /*4dd0*/  @!P3 FMUL R63, R63, 0.5 ;  /* 0x3f0000003f3fb820 */ /* 0x000fe20000400000 */
[----:B------:R2:W3:Y:S01]  /*4de0*/  MUFU.EX2 R62, R30 ;  /* 0x0000001e003e7308 */ /* 0x0004e20000000800 */
[----:B----4-:R-:W-:Y:S01]  /*4df0*/  @!P4 FMUL R58, R58, R58 ;  /* 0x0000003a3a3ac220 */ /* 0x010fe20000400000 */
[----:B------:R-:W-:-:S06]  /*4e00*/  FSETP.GEU.AND P4, PT, R26, -126, PT ;  /* 0xc2fc00001a00780b */ /* 0x000fcc0003f8e000 */
[----:B------:R-:W4:Y:S01]  /*4e10*/  MUFU.EX2 R63, R63 ;  /* 0x0000003f003f7308 */ /* 0x000f220000000800 */
[----:B-1----:R-:W-:Y:S01]  /*4e20*/  @!P6 FMUL R59, R59, R59 ;  /* 0x0000003b3b3be220 */ /* 0x002fe20000400000 */
[----:B------:R-:W-:Y:S01]  /*4e30*/  FSETP.GEU.AND P6, PT, R29, -126, PT ;  /* 0xc2fc00001d00780b */ /* 0x000fe20003fce000 */
[----:B------:R-:W-:Y:S01]  /*4e40*/  @!P2 FMUL R27, R27, 0.5 ;  /* 0x3f0000001b1ba820 */ /* 0x000fe20000400000 */
[----:B--2---:R-:W-:-:S03]  /*4e50*/  FFMA R30, R78, UR11, -R25 ;  /* 0x0000000b4e1e7c23 */ /* 0x004fc60008000819 */
        /* <DEDUP_REMOVED lines=8> */
[----:B------:R-:W-:-:S03]  /*4ee0*/  FADD R25, R13, R52 ;  /* 0x000000340d197221 */ /* 0x000fc60000000000 */
[----:B------:R-:W-:Y:S01]  /*4ef0*/  FSETP.GEU.AND P3, PT, R27, -126, PT ;  /* 0xc2fc00001b00780b */ /* 0x000fe20003f6e000 */
[----:B------:R-:W-:Y:S01]  /*4f00*/  @!P5 FMUL R67, R67, 0.5 ;  /* 0x3f0000004343d820 */ /* 0x000fe20000400000 */
[----:B------:R-:W1:Y:S01]  /*4f10*/  MUFU.EX2 R74, R29 ;  /* 0x0000001d004a7308 */ /* 0x000e620000000800 */
[----:B--2---:R-:W-:Y:S01]  /*4f20*/  @!P2 FMUL R66, R66, R66 ;  /* 0x000000424242a220 */ /* 0x004fe20000400000 */
[----:B------:R-:W-:Y:S01]  /*4f30*/  FSETP.GEU.AND P2, PT, R71, -126, PT ;  /* 0xc2fc00004700780b */ /* 0x000fe20003f4e000 */
[----:B---3--:R-:W-:Y:S01]  /*4f40*/  FADD R26, R32, R61 ;  /* 0x0000003d201a7221 */ /* 0x008fe20000000000 */
[----:B------:R-:W-:Y:S01]  /*4f50*/  FADD R34, R25, R34 ;  /* 0x0000002219227221 */ /* 0x000fe20000000000 */
[----:B------:R-:W-:-:S03]  /*4f60*/  F2FP.F16.F32.PACK_AB R32, R21, R32 ;  /* 0x000000201520723e */ /* 0x000fc600000000ff */
[----:B------:R-:W2:Y:S01]  /*4f70*/  MUFU.EX2 R67, R67 ;  /* 0x0000004300437308 */ /* 0x000ea20000000800 */
[----:B-----5:R-:W-:Y:S01]  /*4f80*/  @!P4 FMUL R70, R70, R70 ;  /* 0x000000464646c220 */ /* 0x020fe20000400000 */
        /* <DEDUP_REMOVED lines=9> */
[----:B--2---:R-:W-:Y:S01]  /*5020*/  @!P5 FMUL R67, R67, R67 ;  /* 0x000000434343d220 */ /* 0x004fe20000400000 */
[----:B------:R-:W-:Y:S01]  /*5030*/  FSETP.GEU.AND P5, PT, R30, -126, PT ;  /* 0xc2fc00001e00780b */ /* 0x000fe20003fae000 */
[----:B---3--:R-:W-:Y:S01]  /*5040*/  FADD R27, R3, R26 ;  /* 0x0000001a031b7221 */ /* 0x008fe20000000000 */
[----:B------:R-:W-:Y:S01]  /*5050*/  FADD R3, R9, R44 ;  /* 0x0000002c09037221 */ /* 0x000fe20000000000 */
        /* <DEDUP_REMOVED lines=10> */
[----:B------:R-:W3:Y:S01]  /*5100*/  MUFU.EX2 R82, R82 ;  /* 0x0000005200527308 */ /* 0x000ee20000000800 */
[----:B-1----:R-:W-:Y:S01]  /*5110*/  @!P2 FMUL R71, R71, R71 ;  /* 0x000000474747a220 */ /* 0x002fe20000400000 */
[----:B------:R-:W-:Y:S01]  /*5120*/  FSETP.GEU.AND P2, PT, R77, -126, PT ;  /* 0xc2fc00004d00780b */ /* 0x000fe20003f4e000 */
[----:B------:R-:W-:Y:S01]  /*5130*/  FADD R25, R3, R26 ;  /* 0x0000001a03197221 */ /* 0x000fe20000000000 */
[----:B------:R-:W-:Y:S01]  /*5140*/  FADD R3, R11, R48 ;  /* 0x000000300b037221 */ /* 0x000fe20000000000 */
[----:B------:R-:W-:Y:S01]  /*5150*/  FADD R26, R23, R64 ;  /* 0x00000040171a7221 */ /* 0x000fe20000000000 */
[----:B------:R-:W-:Y:S01]  /*5160*/  FADD R29, R29, R34 ;  /* 0x000000221d1d7221 */ /* 0x000fe20000000000 */
[----:B------:R-:W-:Y:S01]  /*5170*/  @!P3 FMUL R83, R83, 0.5 ;  /* 0x3f0000005353b820 */ /* 0x000fe20000400000 */
[----:B------:R1:W4:Y:S01]  /*5180*/  MUFU.EX2 R76, R30 ;  /* 0x0000001e004c7308 */ /* 0x0003220000000800 */
[----:B--2---:R-:W-:Y:S01]  /*5190*/  @!P4 FMUL R75, R75, R75 ;  /* 0x0000004b4b4bc220 */ /* 0x004fe20000400000 */
[----:B------:R-:W-:Y:S01]  /*51a0*/  FSETP.GEU.AND P4, PT, R79, -126, PT ;  /* 0xc2fc00004f00780b */ /* 0x000fe20003f8e000 */
[----:B------:R-:W-:Y:S01]  /*51b0*/  FADD R26, R3, R26 ;  /* 0x0000001a031a7221 */ /* 0x000fe20000000000 */
[----:B------:R-:W-:Y:S01]  /*51c0*/  FADD R3, R33, R62 ;  /* 0x0000003e21037221 */ /* 0x000fe20000000000 */
[----:B------:R-:W-:Y:S01]  /*51d0*/  FADD R85, R46, R75 ;  /* 0x0000004b2e557221 */ /* 0x000fe20000000000 */
[----:B------:R-:W-:Y:S01]  /*51e0*/  F2FP.F16.F32.PACK_AB R34, R23, R20 ;  /* 0x000000141722723e */ /* 0x000fe200000000ff */
[----:B------:R-:W-:Y:S01]  /*51f0*/  @!P2 FMUL R77, R77, 0.5 ;  /* 0x3f0000004d4da820 */ /* 0x000fe20000400000 */
[----:B------:R-:W2:Y:S01]  /*5200*/  MUFU.EX2 R83, R83 ;  /* 0x0000005300537308 */ /* 0x000ea20000000800 */
[----:B---3--:R-:W-:Y:S01]  /*5210*/  @!P6 FMUL R82, R82, R82 ;  /* 0x000000525252e220 */ /* 0x008fe20000400000 */
[----:B------:R-:W-:Y:S01]  /*5220*/  FSETP.GEU.AND P6, PT, R87, -126, PT ;  /* 0xc2fc00005700780b */ /* 0x000fe20003fce000 */
[----:B-1----:R-:W-:Y:S01]  /*5230*/  FADD R30, R36, R69 ;  /* 0x00000045241e7221 */ /* 0x002fe20000000000 */
[----:B------:R-:W-:Y:S01]  /*5240*/  FADD R99, R3, R102 ;  /* 0x0000006603637221 */ /* 0x000fe20000000000 */
[----:B------:R-:W-:Y:S01]  /*5250*/  FADD R104, R51, R82 ;  /* 0x0000005233687221 */ /* 0x000fe20000000000 */
[----:B------:R-:W-:Y:S01]  /*5260*/  FADD R3, R31, R66 ;  /* 0x000000421f037221 */ /* 0x000fe20000000000 */
[----:B------:R-:W-:Y:S01]  /*5270*/  @!P4 FMUL R79, R79, 0.5 ;  /* 0x3f0000004f4fc820 */ /* 0x000fe20000400000 */
[----:B------:R-:W-:Y:S01]  /*5280*/  FADD R38, R7, R30 ;  /* 0x0000001e07267221 */ /* 0x000fe20000000000 */
[----:B----4-:R-:W-:Y:S01]  /*5290*/  @!P5 FMUL R76, R76, R76 ;  /* 0x0000004c4c4cd220 */ /* 0x010fe20000400000 */
[----:B------:R-:W-:Y:S01]  /*52a0*/  FSETP.GEU.AND P5, PT, R86, -126, PT ;  /* 0xc2fc00005600780b */ /* 0x000fe20003fae000 */
[----:B------:R-:W-:Y:S01]  /*52b0*/  FADD R7, R8, R57 ;  /* 0x0000003908077221 */ /* 0x000fe20000000000 */
[----:B------:R-:W-:Y:S01]  /*52c0*/  FADD R30, R40, R73 ;  /* 0x00000049281e7221 */ /* 0x000fe20000000000 */
[----:B------:R-:W1:Y:S01]  /*52d0*/  MUFU.EX2 R79, R79 ;  /* 0x0000004f004f7308 */ /* 0x000e620000000800 */
[----:B------:R-:W-:Y:S01]  /*52e0*/  FADD R106, R81, R104 ;  /* 0x00000068516a7221 */ /* 0x000fe20000000000 */
[----:B------:R-:W-:Y:S01]  /*52f0*/  @!P6 FMUL R87, R87, 0.5 ;  /* 0x3f0000005757e820 */ /* 0x000fe20000400000 */
[----:B------:R-:W-:Y:S01]  /*5300*/  FADD R42, R7, R30 ;  /* 0x0000001e072a7221 */ /* 0x000fe20000000000 */
[----:B--2---:R-:W-:Y:S01]  /*5310*/  @!P3 FMUL R83, R83, R83 ;  /* 0x000000535353b220 */ /* 0x004fe20000400000 */
[----:B------:R-:W-:Y:S01]  /*5320*/  FSETP.GEU.AND P3, PT, R10, -126, PT ;  /* 0xc2fc00000a00780b */ /* 0x000fe20003f6e000 */
[----:B------:R-:W-:Y:S01]  /*5330*/  FADD R7, R15, R56 ;  /* 0x000000380f077221 */ /* 0x000fe20000000000 */
[----:B------:R-:W-:Y:S01]  /*5340*/  FADD R30, R41, R72 ;  /* 0x00000048291e7221 */ /* 0x000fe20000000000 */
[----:B------:R-:W2:Y:S01]  /*5350*/  MUFU.EX2 R87, R87 ;  /* 0x0000005700577308 */ /* 0x000ea20000000800 */
[----:B------:R-:W-:Y:S01]  /*5360*/  FADD R102, R47, R76 ;  /* 0x0000004c2f667221 */ /* 0x000fe20000000000 */
[----:B------:R-:W-:Y:S01]  /*5370*/  @!P5 FMUL R86, R86, 0.5 ;  /* 0x3f0000005656d820 */ /* 0x000fe20000400000 */
[----:B------:R-:W-:Y:S01]  /*5380*/  FADD R7, R7, R30 ;  /* 0x0000001e07077221 */ /* 0x000fe20000000000 */
[----:B------:R-:W-:Y:S01]  /*5390*/  FADD R30, R80, R59 ;  /* 0x0000003b501e7221 */ /* 0x000fe20000000000 */
[----:B------:R-:W-:Y:S01]  /*53a0*/  FADD R81, R54, R83 ;  /* 0x0000005336517221 */ /* 0x000fe20000000000 */
[----:B------:R-:W-:Y:S01]  /*53b0*/  FADD R103, R3, R102 ;  /* 0x0000006603677221 */ /* 0x000fe20000000000 */
[----:B------:R-:W-:Y:S01]  /*53c0*/  FADD R27, R27, R38 ;  /* 0x000000261b1b7221 */ /* 0x000fe20000000000 */
[----:B------:R-:W3:Y:S01]  /*53d0*/  MUFU.EX2 R86, R86 ;  /* 0x0000005600567308 */ /* 0x000ee20000000800 */
[----:B------:R-:W-:Y:S01]  /*53e0*/  FADD R101, R30, R85 ;  /* 0x000000551e657221 */ /* 0x000fe20000000000 */
[----:B------:R-:W-:Y:S01]  /*53f0*/  @!P3 FMUL R10, R10, 0.5 ;  /* 0x3f0000000a0ab820 */ /* 0x000fe20000400000 */
[----:B------:R-:W-:Y:S01]  /*5400*/  FADD R30, R98, R67 ;  /* 0x00000043621e7221 */ /* 0x000fe20000000000 */
[----:B-1----:R-:W-:Y:S01]  /*5410*/  @!P4 FMUL R79, R79, R79 ;  /* 0x0000004f4f4fc220 */ /* 0x002fe20000400000 */
[----:B------:R-:W-:Y:S01]  /*5420*/  FADD R85, R100, R71 ;  /* 0x0000004764557221 */ /* 0x000fe20000000000 */
[----:B------:R-:W-:Y:S01]  /*5430*/  FADD R42, R25, R42 ;  /* 0x0000002a192a7221 */ /* 0x000fe20000000000 */
[----:B------:R-:W-:Y:S01]  /*5440*/  FADD R108, R30, R81 ;  /* 0x000000511e6c7221 */ /* 0x000fe20000000000 */
[----:B------:R-:W1:Y:S01]  /*5450*/  MUFU.EX2 R3, R10 ;  /* 0x0000000a00037308 */ /* 0x000e620000000800 */
[----:B--2---:R-:W-:Y:S01]  /*5460*/  @!P6 FMUL R87, R87, R87 ;  /* 0x000000575757e220 */ /* 0x004fe20000400000 */
[----:B------:R-:W-:Y:S01]  /*5470*/  FADD R81, R39, R74 ;  /* 0x0000004a27517221 */ /* 0x000fe20000000000 */
[----:B------:R-:W-:Y:S01]  /*5480*/  FADD R30, R84, R63 ;  /* 0x0000003f541e7221 */ /* 0x000fe20000000000 */
[----:B------:R-:W-:Y:S01]  /*5490*/  FADD R97, R50, R79 ;  /* 0x0000004f32617221 */ /* 0x000fe20000000000 */
[----:B------:R-:W-:Y:S01]  /*54a0*/  FADD R104, R58, R87 ;  /* 0x000000573a687221 */ /* 0x000fe20000000000 */
[----:B------:R-:W-:Y:S01]  /*54b0*/  FADD R26, R26, R7 ;  /* 0x000000071a1a7221 */ /* 0x000fe20000000000 */
[----:B------:R-:W-:Y:S01]  /*54c0*/  FADD R99, R99, R106 ;  /* 0x0000006a63637221 */ /* 0x000fe20000000000 */
[----:B------:R-:W2:Y:S01]  /*54d0*/  MUFU.EX2 R77, R77 ;  /* 0x0000004d004d7308 */ /* 0x000ea20000000800 */
[----:B---3--:R-:W-:Y:S01]  /*54e0*/  @!P5 FMUL R86, R86, R86 ;  /* 0x000000565656d220 */ /* 0x008fe20000400000 */
[----:B------:R-:W-:Y:S01]  /*54f0*/  FADD R30, R30, R97 ;  /* 0x000000611e1e7221 */ /* 0x000fe20000000000 */
[----:B------:R-:W-:Y:S01]  /*5500*/  FADD R85, R85, R104 ;  /* 0x0000006855557221 */ /* 0x000fe20000000000 */
[----:B------:R-:W-:Y:S01]  /*5510*/  FADD R101, R101, R108 ;  /* 0x0000006c65657221 */ /* 0x000fe20000000000 */
[----:B------:R-:W-:Y:S01]  /*5520*/  FADD R102, R55, R86 ;  /* 0x0000005637667221 */ /* 0x000fe20000000000 */
[----:B------:R-:W-:Y:S01]  /*5530*/  FADD R26, R29, R26 ;  /* 0x0000001a1d1a7221 */ /* 0x000fe20000000000 */
[----:B------:R-:W-:Y:S01]  /*5540*/  FADD R30, R30, R85 ;  /* 0x000000551e1e7221 */ /* 0x000fe20000000000 */
[----:B------:R-:W-:Y:S01]  /*5550*/  FADD R27, R27, R42 ;  /* 0x0000002a1b1b7221 */ /* 0x000fe20000000000 */
[----:B------:R-:W-:Y:S01]  /*5560*/  FADD R102, R81, R102 ;  /* 0x0000006651667221 */ /* 0x000fe20000000000 */
[----:B------:R-:W-:Y:S01]  /*5570*/  SHF.L.U32 R7, R22, 0x1f, RZ ;  /* 0x0000001f16077819 */ /* 0x000fe200000006ff */
[----:B------:R-:W-:Y:S01]  /*5580*/  FADD R30, R101, R30 ;  /* 0x0000001e651e7221 */ /* 0x000fe20000000000 */
[----:B------:R-:W-:Y:S01]  /*5590*/  FADD R26, R27, R26 ;  /* 0x0000001a1b1a7221 */ /* 0x000fe20000000000 */
[----:B------:R-:W-:Y:S01]  /*55a0*/  FADD R102, R103, R102 ;  /* 0x0000006667667221 */ /* 0x000fe20000000000 */
[----:B-1----:R-:W-:Y:S01]  /*55b0*/  @!P3 FMUL R3, R3, R3 ;  /* 0x000000030303b220 */ /* 0x002fe20000400000 */
[----:B------:R-:W-:-:S02]  /*55c0*/  F2FP.F16.F32.PACK_AB R38, R41, R40 ;  /* 0x000000282926723e */ /* 0x000fc400000000ff */
[----:B------:R-:W-:Y:S01]  /*55d0*/  FADD R99, R99, R102 ;  /* 0x0000006663637221 */ /* 0x000fe20000000000 */
[----:B--2---:R-:W-:Y:S01]  /*55e0*/  @!P2 FMUL R77, R77, R77 ;  /* 0x0000004d4d4da220 */ /* 0x004fe20000400000 */
[----:B------:R1:W2:Y:S01]  /*55f0*/  SYNCS.PHASECHK.TRANS64.TRYWAIT P2, [UR6+0x7200], R7 ;  /* 0x00720007ff0075a7 */ /* 0x0002a20008040146 */
[----:B------:R-:W-:Y:S01]  /*5600*/  F2FP.F16.F32.PACK_AB R25, R80, R33 ;  /* 0x000000215019723e */ /* 0x000fe200000000ff */
[----:B------:R-:W-:Y:S01]  /*5610*/  FADD R30, R99, R30 ;  /* 0x0000001e631e7221 */ /* 0x000fe20000000000 */
[----:B------:R-:W-:Y:S01]  /*5620*/  F2FP.F16.F32.PACK_AB R27, R84, R31 ;  /* 0x0000001f541b723e */ /* 0x000fe200000000ff */
[----:B------:R-:W-:Y:S01]  /*5630*/  FFMA R12, R3, R12, R26 ;  /* 0x0000000c030c7223 */ /* 0x000fe2000000001a */
[----:B------:R-:W-:Y:S01]  /*5640*/  F2FP.F16.F32.PACK_AB R29, R98, R35 ;  /* 0x00000023621d723e */ /* 0x000fe200000000ff */
[----:B------:R-:W-:Y:S01]  /*5650*/  FFMA R14, R77, R14, R30 ;  /* 0x0000000e4d0e7223 */ /* 0x000fe2000000001e */
[----:B------:R-:W-:Y:S01]  /*5660*/  F2FP.F16.F32.PACK_AB R36, R37, R36 ;  /* 0x000000242524723e */ /* 0x000fe200000000ff */
[----:B------:R-:W-:Y:S01]  /*5670*/  FMUL R88, R88, R3 ;  /* 0x0000000358587220 */ /* 0x000fe20000400000 */
        /* <DEDUP_REMOVED lines=28> */
[----:B------:R-:W-:Y:S01]  /*5840*/  F2FP.F16.F32.PACK_AB R54, R72, R73 ;  /* 0x000000494836723e */ /* 0x000fe200000000ff */
[----:B-12---:R-:W-:Y:S06]  /*5850*/  @!P0 BRA `(.L_x_29) ;  /* 0x0000000000048947 */ /* 0x006fec0003800000 */
[----:B------:R-:W-:Y:S01]  /*5860*/  BPT.TRAP 0x1 ;  /* 0x000000040000795c */ /* 0x000fe20000300000 */
.L_x_29:
[----:B------:R-:W-:Y:S05]  /*5870*/  @P2 BRA `(.L_x_30) ;  /* 0x0000000000082947 */ /* 0x000fea0003800000 */
[----:B------:R-:W1:Y:S02]  /*5880*/  SYNCS.PHASECHK.TRANS64.TRYWAIT P2, [UR6+0x7200], R7 ;  /* 0x00720007ff0075a7 */ /* 0x000e640008040146 */
[----:B-1----:R-:W-:Y:S05]  /*5890*/  @!P2 BRA `(.L_x_31) ;  /* 0x0000002c00aca947 */ /* 0x002fea0003800000 */
.L_x_30:
[----:B------:R-:W-:Y:S01]  /*58a0*/  ULEA UR10, UR47, UR51, 0x8 ;  /* 0x000000332f0a7291 */ /* 0x000fe2000f8e403f */
[----:B------:R-:W-:Y:S01]  /*58b0*/  WARPGROUP.ARRIVE ;  /* 0x00000000000079c5 */ /* 0x000fe20000000000 */
[----:B------:R-:W-:Y:S01]  /*58c0*/  UMOV UR7, 0xc0000010 ;  /* 0xc000001000077882 */ /* 0x000fe20000000000 */
[----:B------:R-:W-:-:S04]  /*58d0*/  F2FP.F16.F32.PACK_AB R55, R87, R86 ;  /* 0x000000565737723e */ /* 0x000fc800000000ff */
[----:B------:R-:W-:Y:S02]  /*58e0*/  UMOV UR6, UR10 ;  /* 0x0000000a00067c82 */ /* 0x000fe40008000000 */
        /* <DEDUP_REMOVED lines=39> */
.L_x_32:
[----:B------:R-:W-:-:S04]  /*5b60*/  ULEA UR6, UR9, UR50, 0x3 ;  /* 0x0000003209067291 */ /* 0x000fc8000f8e183f */
[----:B------:R-:W-:-:S04]  /*5b70*/  UIADD3 UR6, UR6, 0x7228, URZ ;  /* 0x0000722806067890 */ /* 0x000fc8000fffe03f */
[----:B------:R-:W-:-:S09]  /*5b80*/  UPRMT UR6, URZ, 0x654, UR6 ;  /* 0x000006543f067896 */ /* 0x000fd20008000006 */
[----:B------:R-:W-:Y:S01]  /*5b90*/  SYNCS.ARRIVE.TRANS64.RED.A1T0 RZ, [UR6], RZ ;  /* 0x000000ffffff79a7 */ /* 0x000fe20008100406 */
[----:B------:R-:W-:Y:S05]  /*5ba0*/  @P1 BRA `(.L_x_33) ;  /* 0x0000000000041947 */ /* 0x000fea0003800000 */
[----:B------:R-:W-:Y:S01]  /*5bb0*/  BPT.TRAP 0x1 ;  /* 0x000000040000795c */ /* 0x000fe20000300000 */
.L_x_33:
[----:B------:R-:W-:-:S04]  /*5bc0*/  UIADD3 UR9, UR9, 0x1, URZ ;  /* 0x0000000109097890 */ /* 0x000fc8000fffe03f */
[----:B------:R-:W-:-:S04]  /*5bd0*/  UISETP.NE.AND UP0, UPT, UR9, 0x5, UPT ;  /* 0x000000050900788c */ /* 0x000fc8000bf05270 */
[----:B------:R-:W-:Y:S01]  /*5be0*/  USEL UR9, UR9, URZ, UP0 ;  /* 0x0000003f09097287 */ /* 0x000fe20008000000 */
[----:B------:R-:W-:Y:S11]  /*5bf0*/  @!P0 BRA `(.L_x_34) ;  /* 0x0000000000048947 */ /* 0x000ff60003800000 */
[----:B------:R-:W-:Y:S01]  /*5c00*/  BPT.TRAP 0x1 ;  /* 0x000000040000795c */ /* 0x000fe20000300000 */
.L_x_34:
[----:B------:R-:W-:-:S04]  /*5c10*/  ULEA UR6, UR9, UR50, 0x3 ;  /* 0x0000003209067291 */ /* 0x000fc8000f8e183f */
[----:B------:R-:W-:-:S04]  /*5c20*/  UIADD3 UR6, UR6, 0x7228, URZ ;  /* 0x0000722806067890 */ /* 0x000fc8000fffe03f */
[----:B------:R-:W-:-:S09]  /*5c30*/  UPRMT UR6, URZ, 0x654, UR6 ;  /* 0x000006543f067896 */ /* 0x000fd20008000006 */
[----:B------:R-:W-:Y:S01]  /*5c40*/  SYNCS.ARRIVE.TRANS64.RED.A1T0 RZ, [UR6], RZ ;  /* 0x000000ffffff79a7 */ /* 0x000fe20008100406 */
[----:B------:R-:W-:Y:S05]  /*5c50*/  @P1 BRA `(.L_x_35) ;  /* 0x0000000000041947 */ /* 0x000fea0003800000 */
[----:B------:R-:W-:Y:S01]  /*5c60*/  BPT.TRAP 0x1 ;  /* 0x000000040000795c */ /* 0x000fe20000300000 */
.L_x_35:
[----:B------:R-:W-:Y:S01]  /*5c70*/  UIADD3 UR47, UR47, 0x1, URZ ;  /* 0x000000012f2f7890 */ /* 0x000fe2000fffe03f */
[C---:B------:R-:W-:Y:S01]  /*5c80*/  ISETP.GT.AND P2, PT, R0.reuse, 0x2, PT ;  /* 0x000000020000780c */ /* 0x040fe20003f44270 */
[----:B------:R-:W-:Y:S01]  /*5c90*/  UIADD3 UR9, UR9, 0x1, URZ ;  /* 0x0000000109097890 */ /* 0x000fe2000fffe03f */
[----:B------:R-:W-:Y:S01]  /*5ca0*/  VIADD R0, R0, 0xffffffff ;  /* 0xffffffff00007836 */ /* 0x000fe20000000000 */
[----:B------:R-:W-:Y:S01]  /*5cb0*/  UISETP.NE.AND UP1, UPT, UR47, 0x5, UPT ;  /* 0x000000052f00788c */ /* 0x000fe2000bf25270 */
[----:B-1----:R-:W-:Y:S01]  /*5cc0*/  MOV R7, R4 ;  /* 0x0000000400077202 */ /* 0x002fe20000000f00 */
[----:B------:R-:W-:Y:S01]  /*5cd0*/  UISETP.NE.AND UP0, UPT, UR9, 0x5, UPT ;  /* 0x000000050900788c */ /* 0x000fe2000bf05270 */
[----:B------:R-:W-:Y:S01]  /*5ce0*/  IMAD.MOV.U32 R3, RZ, RZ, R5 ;  /* 0x000000ffff037224 */ /* 0x000fe200078e0005 */
[----:B------:R-:W-:Y:S02]  /*5cf0*/  USEL UR6, URZ, 0x1, UP1 ;  /* 0x000000013f067887 */ /* 0x000fe40008800000 */
[----:B------:R-:W-:-:S02]  /*5d00*/  USEL UR9, UR9, URZ, UP0 ;  /* 0x0000003f09097287 */ /* 0x000fc40008000000 */
[----:B------:R-:W-:Y:S02]  /*5d10*/  USEL UR47, UR47, URZ, UP1 ;  /* 0x0000003f2f2f7287 */ /* 0x000fe40008800000 */
[----:B------:R-:W-:Y:S01]  /*5d20*/  LOP3.LUT R22, R22, UR6, RZ, 0x3c, !PT ;  /* 0x0000000616167c12 */ /* 0x000fe2000f8e3cff */
[----:B------:R-:W-:Y:S09]  /*5d30*/  @P2 BRA `(.L_x_36) ;  /* 0xffffffd8006c2947 */ /* 0x000ff2000383ffff */
.L_x_25:
[----:B------:R-:W-:-:S04]  /*5d40*/  ULOP3.LUT UR4, UR49, 0x1, URZ, 0xfc, !UPT ;  /* 0x0000000131047892 */ /* 0x000fc8000f8efc3f */
[----:B------:R-:W-:-:S06]  /*5d50*/  UISETP.NE.AND UP0, UPT, UR4, 0x3, UPT ;  /* 0x000000030400788c */ /* 0x000fcc000bf05270 */
[----:B------:R-:W-:-:S13]  /*5d60*/  PLOP3.LUT P2, PT, PT, PT, UP0, 0x80, 0x0 ;  /* 0x000000000000781c */ /* 0x000fda0003f4f008 */
[----:B------:R-:W-:Y:S05]  /*5d70*/  @!P2 BRA `(.L_x_37) ;  /* 0x000000000004a947 */ /* 0x000fea0003800000 */
[----:B------:R-:W-:Y:S01]  /*5d80*/  BPT.TRAP 0x1 ;  /* 0x000000040000795c */ /* 0x000fe20000300000 */
.L_x_37:
[----:B------:R-:W-:Y:S02]  /*5d90*/  UISETP.GT.U32.AND UP0, UPT, UR49, 0x1, UPT ;  /* 0x000000013100788c */ /* 0x000fe4000bf04070 */
[----:B------:R-:W-:-:S04]  /*5da0*/  ULEA UR4, UR45, UR50, 0x3 ;  /* 0x000000322d047291 */ /* 0x000fc8000f8e183f */
[----:B------:R-:W-:Y:S01]  /*5db0*/  UIADD3 UR4, UR4, 0x7260, URZ ;  /* 0x0000726004047890 */ /* 0x000fe2000fffe03f */
[----:B------:R-:W-:-:S03]  /*5dc0*/  PLOP3.LUT P2, PT, PT, PT, UP0, 0x80, 0x0 ;  /* 0x000000000000781c */ /* 0x000fc60003f4f008 */
[----:B------:R-:W-:-:S09]  /*5dd0*/  UPRMT UR4, URZ, 0x654, UR4 ;  /* 0x000006543f047896 */ /* 0x000fd20008000004 */
[----:B------:R-:W-:Y:S01]  /*5de0*/  SYNCS.ARRIVE.TRANS64.RED.A1T0 RZ, [UR4], RZ ;  /* 0x000000ffffff79a7 */ /* 0x000fe20008100404 */
[----:B------:R-:W-:Y:S05]  /*5df0*/  @P2 BRA `(.L_x_38) ;  /* 0x0000000000042947 */ /* 0x000fea0003800000 */
[----:B------:R-:W-:Y:S01]  /*5e00*/  BPT.TRAP 0x1 ;  /* 0x000000040000795c */ /* 0x000fe20000300000 */
.L_x_38:
[----:B------:R-:W-:Y:S05]  /*5e10*/  @!P0 BRA `(.L_x_39) ;  /* 0x0000000000048947 */ /* 0x000fea0003800000 */
[----:B------:R-:W-:Y:S01]  /*5e20*/  BPT.TRAP 0x1 ;  /* 0x000000040000795c */ /* 0x000fe20000300000 */
.L_x_39:
[----:B------:R-:W-:-:S04]  /*5e30*/  ULEA UR9, UR9, UR50, 0x3 ;  /* 0x0000003209097291 */ /* 0x000fc8000f8e183f */
[----:B------:R-:W-:-:S04]  /*5e40*/  UIADD3 UR9, UR9, 0x7228, URZ ;  /* 0x0000722809097890 */ /* 0x000fc8000fffe03f */
[----:B------:R-:W-:-:S09]  /*5e50*/  UPRMT UR9, URZ, 0x654, UR9 ;  /* 0x000006543f097896 */ /* 0x000fd20008000009 */
[----:B------:R-:W-:Y:S01]  /*5e60*/  SYNCS.ARRIVE.TRANS64.RED.A1T0 RZ, [UR9], RZ ;  /* 0x000000ffffff79a7 */ /* 0x000fe20008100409 */
[----:B------:R-:W-:Y:S05]  /*5e70*/  @P1 BRA `(.L_x_40) ;  /* 0x0000000000041947 */ /* 0x000fea0003800000 */
[----:B------:R-:W-:Y:S01]  /*5e80*/  BPT.TRAP 0x1 ;  /* 0x000000040000795c */ /* 0x000fe20000300000 */
.L_x_40:
[----:B------:R-:W1:Y:S01]  /*5e90*/  SHFL.BFLY PT, R3, R12, 0x1, 0x1f ;  /* 0x0c201f000c037f89 */ /* 0x000e6200000e0000 */
[----:B------:R-:W-:Y:S01]  /*5ea0*/  BSSY B0, `(.L_x_41) ;  /* 0x0000022000007945 */ /* 0x000fe20003800000 */
[----:B------:R-:W-:Y:S01]  /*5eb0*/  MOV R9, 0x7f800000 ;  /* 0x7f80000000097802 */ /* 0x000fe20000000f00 */
[----:B------:R-:W-:Y:S01]  /*5ec0*/  IMAD.MOV.U32 R10, RZ, RZ, 0x3f800000 ;  /* 0x3f800000ff0a7424 */ /* 0x000fe200078e00ff */
[----:B------:R-:W2:Y:S01]  /*5ed0*/  SHFL.BFLY PT, R7, R14, 0x1, 0x1f ;  /* 0x0c201f000e077f89 */ /* 0x000ea200000e0000 */
[----:B------:R-:W-:Y:S02]  /*5ee0*/  IMAD.MOV.U32 R11, RZ, RZ, 0x7f800000 ;  /* 0x7f800000ff0b7424 */ /* 0x000fe400078e00ff */
[----:B-1----:R-:W-:Y:S01]  /*5ef0*/  FADD R3, R3, R12 ;  /* 0x0000000c03037221 */ /* 0x002fe20000000000 */
[----:B--2---:R-:W-:-:S04]  /*5f00*/  FADD R15, R7, R14 ;  /* 0x0000000e070f7221 */ /* 0x004fc80000000000 */
[----:B------:R-:W1:Y:S04]  /*5f10*/  SHFL.BFLY PT, R0, R3, 0x2, 0x1f ;  /* 0x0c401f0003007f89 */ /* 0x000e6800000e0000 */
[----:B------:R-:W2:Y:S01]  /*5f20*/  SHFL.BFLY PT, R20, R15, 0x2, 0x1f ;  /* 0x0c401f000f147f89 */ /* 0x000ea200000e0000 */
[C---:B-1----:R-:W-:Y:S01]  /*5f30*/  FSETP.NE.AND P0, PT, R3.reuse, -R0, PT ;  /* 0x800000000300720b */ /* 0x042fe20003f05000 */
[----:B------:R-:W-:Y:S01]  /*5f40*/  FADD R3, R3, R0 ;  /* 0x0000000003037221 */ /* 0x000fe20000000000 */
[----:B------:R-:W-:Y:S01]  /*5f50*/  MOV R0, 0x3f800000 ;  /* 0x3f80000000007802 */ /* 0x000fe20000000f00 */
[----:B--2---:R-:W-:-:S10]  /*5f60*/  FADD R8, R15, R20 ;  /* 0x000000140f087221 */ /* 0x004fd40000000000 */
[----:B------:R-:W-:Y:S05]  /*5f70*/  @!P0 BRA `(.L_x_42) ;  /* 0x0000000000508947 */ /* 0x000fea0003800000 */
[----:B------:R-:W-:Y:S01]  /*5f80*/  IADD3 R0, R3, 0x1800000, RZ ;  /* 0x0180000003007810 */ /* 0x000fe20007ffe0ff */
[----:B------:R-:W-:Y:S03]  /*5f90*/  BSSY B1, `(.L_x_43) ;  /* 0x000000b000017945 */ /* 0x000fe60003800000 */
[----:B------:R-:W-:-:S04]  /*5fa0*/  LOP3.LUT R0, R0, 0x7f800000, RZ, 0xc0, !PT ;  /* 0x7f80000000007812 */ /* 0x000fc800078ec0ff */
[----:B------:R-:W-:-:S13]  /*5fb0*/  ISETP.GT.U32.AND P0, PT, R0, 0x1ffffff, PT ;  /* 0x01ffffff0000780c */ /* 0x000fda0003f04070 */
[----:B------:R-:W-:Y:S05]  /*5fc0*/  @P0 BRA `(.L_x_44) ;  /* 0x00000000000c0947 */ /* 0x000fea0003800000 */
[----:B------:R-:W-:-:S07]  /*5fd0*/  MOV R14, 0x5ff0 ;  /* 0x00005ff0000e7802 */ /* 0x000fce0000000f00 */
[----:B------:R-:W-:Y:S05]  /*5fe0*/  CALL.REL.NOINC `($__internal_0_$__cuda_sm20_rcp_rn_f32_slowpath) ;  /* 0x0000002800e87944 */ /* 0x000fea0003c00000 */
[----:B------:R-:W-:Y:S05]  /*5ff0*/  BRA `(.L_x_45) ;  /* 0x0000000000107947 */ /* 0x000fea0003800000 */
.L_x_44:
[----:B------:R-:W1:Y:S02]  /*6000*/  MUFU.RCP R0, R3 ;  /* 0x0000000300007308 */ /* 0x000e640000001000 */
[----:B-1----:R-:W-:-:S04]  /*6010*/  FFMA R6, R3, R0, -1 ;  /* 0xbf80000003067423 */ /* 0x002fc80000000000 */
[----:B------:R-:W-:-:S04]  /*6020*/  FADD.FTZ R7, -R6, -RZ ;  /* 0x800000ff06077221 */ /* 0x000fc80000010100 */
[----:B------:R-:W-:-:S07]  /*6030*/  FFMA R0, R0, R7, R0 ;  /* 0x0000000700007223 */ /* 0x000fce0000000000 */
.L_x_45:
[----:B------:R-:W-:Y:S05]  /*6040*/  BSYNC B1 ;  /* 0x0000000000017941 */ /* 0x000fea0003800000 */
.L_x_43:
[----:B------:R-:W-:Y:S01]  /*6050*/  FSETP.GEU.AND P0, PT, |R3|, 1.175494350822287508e-38, PT ;  /* 0x008000000300780b */ /* 0x000fe20003f0e200 */
[----:B------:R-:W-:-:S12]  /*6060*/  ULDC UR4, c[0x0][0x600] ;  /* 0x0001800000047ab9 */ /* 0x000fd80000000800 */
[----:B------:R-:W-:-:S04]  /*6070*/  @!P0 FMUL R3, R3, 16777216 ;  /* 0x4b80000003038820 */ /* 0x000fc80000400000 */
[----:B------:R-:W1:Y:S02]  /*6080*/  MUFU.LG2 R6, R3 ;  /* 0x0000000300067308 */ /* 0x000e640000000c00 */
[----:B-1----:R-:W-:-:S04]  /*6090*/  @!P0 FADD R6, R6, -24 ;  /* 0xc1c0000006068421 */ /* 0x002fc80000000000 */
[----:B------:R-:W-:-:S04]  /*60a0*/  FMUL R11, R6, 0.69314718246459960938 ;  /* 0x3f317218060b7820 */ /* 0x000fc80000400000 */
[----:B------:R-:W-:-:S07]  /*60b0*/  FFMA R11, R4, UR4, R11 ;  /* 0x00000004040b7c23 */ /* 0x000fce000800000b */
.L_x_42:
[----:B------:R-:W-:Y:S05]  /*60c0*/  BSYNC B0 ;  /* 0x0000000000007941 */ /* 0x000fea0003800000 */
.L_x_41:
[----:B------:R-:W-:Y:S01]  /*60d0*/  FSETP.NE.AND P0, PT, R15, -R20, PT ;  /* 0x800000140f00720b */ /* 0x000fe20003f05000 */
[----:B------:R-:W-:Y:S01]  /*60e0*/  ULDC UR4, c[0x0][0x608] ;  /* 0x0001820000047ab9 */ /* 0x000fe20000000800 */
[----:B------:R-:W-:Y:S01]  /*60f0*/  BSSY B0, `(.L_x_46) ;  /* 0x000001d000007945 */ /* 0x000fe20003800000 */
[----:B------:R-:W-:-:S04]  /*6100*/  FMUL R0, R0, UR4 ;  /* 0x0000000400007c20 */ /* 0x000fc80008400000 */
[-C--:B------:R-:W-:Y:S01]  /*6110*/  FMUL R88, R88, R0.reuse ;  /* 0x0000000058587220 */ /* 0x080fe20000400000 */
[-C--:B------:R-:W-:Y:S01]  /*6120*/  FMUL R26, R89, R0.reuse ;  /* 0x00000000591a7220 */ /* 0x080fe20000400000 */
[-C--:B------:R-:W-:Y:S01]  /*6130*/  FMUL R92, R92, R0.reuse ;  /* 0x000000005c5c7220 */ /* 0x080fe20000400000 */
[----:B------:R-:W-:-:S03]  /*6140*/  FMUL R28, R93, R0 ;  /* 0x000000005d1c7220 */ /* 0x000fc60000400000 */
[----:B------:R-:W-:Y:S05]  /*6150*/  @!P0 BRA `(.L_x_47) ;  /* 0x0000000000588947 */ /* 0x000fea0003800000 */
[----:B------:R-:W-:Y:S01]  /*6160*/  VIADD R0, R8, 0x1800000 ;  /* 0x0180000008007836 */ /* 0x000fe20000000000 */
[----:B------:R-:W-:Y:S04]  /*6170*/  BSSY B1, `(.L_x_48) ;  /* 0x000000d000017945 */ /* 0x000fe80003800000 */
[----:B------:R-:W-:-:S04]  /*6180*/  LOP3.LUT R0, R0, 0x7f800000, RZ, 0xc0, !PT ;  /* 0x7f80000000007812 */ /* 0x000fc800078ec0ff */
[----:B------:R-:W-:-:S13]  /*6190*/  ISETP.GT.U32.AND P0, PT, R0, 0x1ffffff, PT ;  /* 0x01ffffff0000780c */ /* 0x000fda0003f04070 */
[----:B------:R-:W-:Y:S05]  /*61a0*/  @P0 BRA `(.L_x_49) ;  /* 0x0000000000140947 */ /* 0x000fea0003800000 */
[----:B------:R-:W-:Y:S02]  /*61b0*/  MOV R3, R8 ;  /* 0x0000000800037202 */ /* 0x000fe40000000f00 */
[----:B------:R-:W-:-:S07]  /*61c0*/  MOV R14, 0x61e0 ;  /* 0x000061e0000e7802 */ /* 0x000fce0000000f00 */
[----:B------:R-:W-:Y:S05]  /*61d0*/  CALL.REL.NOINC `($__internal_0_$__cuda_sm20_rcp_rn_f32_slowpath) ;  /* 0x00000028006c7944 */ /* 0x000fea0003c00000 */
[----:B------:R-:W-:Y:S01]  /*61e0*/  IMAD.MOV.U32 R10, RZ, RZ, R0 ;  /* 0x000000ffff0a7224 */ /* 0x000fe200078e0000 */
[----:B------:R-:W-:Y:S06]  /*61f0*/  BRA `(.L_x_50) ;  /* 0x0000000000107947 */ /* 0x000fec0003800000 */
.L_x_49:
[----:B------:R-:W1:Y:S02]  /*6200*/  MUFU.RCP R3, R8 ;  /* 0x0000000800037308 */ /* 0x000e640000001000 */
[----:B-1----:R-:W-:-:S04]  /*6210*/  FFMA R0, R8, R3, -1 ;  /* 0xbf80000008007423 */ /* 0x002fc80000000003 */
[----:B------:R-:W-:-:S04]  /*6220*/  FADD.FTZ R0, -R0, -RZ ;  /* 0x800000ff00007221 */ /* 0x000fc80000010100 */
[----:B------:R-:W-:-:S07]  /*6230*/  FFMA R10, R3, R0, R3 ;  /* 0x00000000030a7223 */ /* 0x000fce0000000003 */
.L_x_50:
[----:B------:R-:W-:Y:S05]  /*6240*/  BSYNC B1 ;  /* 0x0000000000017941 */ /* 0x000fea0003800000 */
.L_x_48:
[----:B------:R-:W-:Y:S01]  /*6250*/  FSETP.GEU.AND P0, PT, |R8|, 1.175494350822287508e-38, PT ;  /* 0x008000000800780b */ /* 0x000fe20003f0e200 */
[----:B------:R-:W-:-:S12]  /*6260*/  ULDC UR4, c[0x0][0x600] ;  /* 0x0001800000047ab9 */ /* 0x000fd80000000800 */
[----:B------:R-:W-:-:S04]  /*6270*/  @!P0 FMUL R8, R8, 16777216 ;  /* 0x4b80000008088820 */ /* 0x000fc80000400000 */
[----:B------:R-:W1:Y:S02]  /*6280*/  MUFU.LG2 R0, R8 ;  /* 0x0000000800007308 */ /* 0x000e640000000c00 */
[----:B-1----:R-:W-:-:S04]  /*6290*/  @!P0 FADD R0, R0, -24 ;  /* 0xc1c0000000008421 */ /* 0x002fc80000000000 */
[----:B------:R-:W-:-:S04]  /*62a0*/  FMUL R0, R0, 0.69314718246459960938 ;  /* 0x3f31721800007820 */ /* 0x000fc80000400000 */
[----:B------:R-:W-:-:S07]  /*62b0*/  FFMA R9, R5, UR4, R0 ;  /* 0x0000000405097c23 */ /* 0x000fce0008000000 */
.L_x_47:
[----:B------:R-:W-:Y:S05]  /*62c0*/  BSYNC B0 ;  /* 0x0000000000007941 */ /* 0x000fea0003800000 */
.L_x_46:
[----:B------:R-:W-:Y:S01]  /*62d0*/  SHF.L.U32 R0, R96, 0x1f, RZ ;  /* 0x0000001f60007819 */ /* 0x000fe200000006ff */
[----:B------:R-:W-:Y:S01]  /*62e0*/  UISETP.NE.AND UP0, UPT, UR53, 0x1, UPT ;  /* 0x000000013500788c */ /* 0x000fe2000bf05270 */
[----:B------:R-:W-:Y:S01]  /*62f0*/  LOP3.LUT P0, R23, R2, 0x3, RZ, 0xc0, !PT ;  /* 0x0000000302177812 */ /* 0x000fe2000780c0ff */
[----:B------:R-:W-:Y:S01]  /*6300*/  UISETP.NE.AND UP1, UPT, UR53, 0x2, UPT ;  /* 0x000000023500788c */ /* 0x000fe2000bf25270 */
[----:B------:R-:W1:Y:S01]  /*6310*/  SYNCS.PHASECHK.TRANS64.TRYWAIT P1, [UR8+0x8], R0 ;  /* 0x00000800ff0075a7 */ /* 0x000e620008020148 */
[----:B------:R-:W-:Y:S01]  /*6320*/  ULDC UR4, c[0x0][0x608] ;  /* 0x0001820000047ab9 */ /* 0x000fe20000000800 */
[----:B------:R-:W-:Y:S01]  /*6330*/  USHF.L.U32 UR42, UR42, 0x6, URZ ;  /* 0x000000062a2a7899 */ /* 0x000fe2000800063f */
[----:B------:R-:W-:-:S05]  /*6340*/  FMUL R10, R10, UR4 ;  /* 0x000000040a0a7c20 */ /* 0x000fca0008400000 */
[----:B------:R-:W-:Y:S02]  /*6350*/  @!UP0 ULOP3.LUT UP2, URZ, UR45, 0x2, URZ, 0xc0, !UPT ;  /* 0x000000022d3f8892 */ /* 0x000fe4000f84c03f */
[----:B------:R-:W-:Y:S02]  /*6360*/  @!UP0 ULOP3.LUT UR45, UR45, 0x1, URZ, 0xc0, !UPT ;  /* 0x000000012d2d8892 */ /* 0x000fe4000f8ec03f */
[----:B------:R-:W-:Y:S02]  /*6370*/  @!UP0 USEL UR5, URZ, 0x1, UP2 ;  /* 0x000000013f058887 */ /* 0x000fe40009000000 */
[----:B------:R-:W-:Y:S02]  /*6380*/  @!UP1 UIADD3 UR6, UR45, 0x1, URZ ;  /* 0x000000012d069890 */ /* 0x000fe4000fffe03f */
[----:B------:R-:W-:Y:S02]  /*6390*/  @!UP0 ULOP3.LUT UR46, UR46, UR5, URZ, 0x3c, !UPT ;  /* 0x000000052e2e8292 */ /* 0x000fe4000f8e3c3f */
[----:B------:R-:W-:-:S02]  /*63a0*/  @!UP1 UISETP.GT.U32.AND UP2, UPT, UR6, 0x1, UPT ;  /* 0x000000010600988c */ /* 0x000fc4000bf44070 */
[----:B------:R-:W-:Y:S02]  /*63b0*/  @!UP1 ULOP3.LUT UR45, UR45, 0x1, URZ, 0xc, !UPT ;  /* 0x000000012d2d9892 */ /* 0x000fe4000f8e0c3f */
[----:B------:R-:W-:-:S04]  /*63c0*/  @!UP1 USEL UR5, URZ, 0x1, !UP2 ;  /* 0x000000013f059887 */ /* 0x000fc8000d000000 */
[----:B------:R-:W-:Y:S01]  /*63d0*/  @!UP1 ULOP3.LUT UR46, UR46, UR5, URZ, 0x3c, !UPT ;  /* 0x000000052e2e9292 */ /* 0x000fe2000f8e3c3f */
[----:B-1----:R-:W-:Y:S11]  /*63e0*/  @!P1 BRA `(.L_x_51) ;  /* 0x0000002000f09947 */ /* 0x002ff60003800000 */
.L_x_112:
[----:B------:R-:W-:Y:S04]  /*63f0*/  BSSY B0, `(.L_x_52) ;  /* 0x000001a000007945 */ /* 0x000fe80003800000 */
[----:B------:R-:W-:Y:S05]  /*6400*/  @P0 BRA `(.L_x_53) ;  /* 0x0000000000600947 */ /* 0x000fea0003800000 */
[----:B------:R-:W2:Y:S01]  /*6410*/  LDC.64 R6, c[0x0][0x688] ;  /* 0x0001a200ff067b82 */ /* 0x000ea20000000a00 */
[----:B-1----:R-:W-:Y:S01]  /*6420*/  LOP3.LUT R0, R2, 0x60, RZ, 0xc0, !PT ;  /* 0x0000006002007812 */ /* 0x002fe200078ec0ff */
[----:B------:R-:W-:Y:S01]  /*6430*/  ULDC UR4, c[0x0][0xa10] ;  /* 0x0002840000047ab9 */ /* 0x000fe20000000800 */
[----:B------:R-:W-:Y:S02]  /*6440*/  SHF.R.U32.HI R3, RZ, 0x2, R2 ;  /* 0x00000002ff037819 */ /* 0x000fe40000011602 */
[----:B------:R-:W-:Y:S02]  /*6450*/  SHF.R.U32.HI R0, RZ, 0x5, R0 ;  /* 0x00000005ff007819 */ /* 0x000fe40000011600 */
[----:B------:R-:W-:Y:S02]  /*6460*/  IADD3 R5, -R19, RZ, RZ ;  /* 0x000000ff13057210 */ /* 0x000fe40007ffe1ff */
[----:B------:R-:W-:Y:S01]  /*6470*/  LOP3.LUT R3, R3, 0x7, RZ, 0xc0, !PT ;  /* 0x0000000703037812 */ /* 0x000fe200078ec0ff */
[----:B------:R-:W-:-:S02]  /*6480*/  IMAD.SHL.U32 R0, R0, 0x10, RZ ;  /* 0x0000001000007824 */ /* 0x000fc400078e00ff */
[----:B------:R-:W-:Y:S01]  /*6490*/  IMAD R5, R5, UR4, R16 ;  /* 0x0000000405057c24 */ /* 0x000fe2000f8e0210 */
[----:B------:R-:W-:Y:S02]  /*64a0*/  ULDC UR4, c[0x0][0x288] ;  /* 0x0000a20000047ab9 */ /* 0x000fe40000000800 */
[----:B------:R-:W-:Y:S01]  /*64b0*/  LOP3.LUT R3, R0, 0xfffffff0, R3, 0xe2, !PT ;  /* 0xfffffff000037812 */ /* 0x000fe200078ee203 */
[----:B--2---:R-:W-:-:S03]  /*64c0*/  IMAD R0, R5, R6, UR42 ;  /* 0x0000002a05007e24 */ /* 0x004fc6000f8e0206 */
[----:B------:R-:W-:Y:S01]  /*64d0*/  IADD3 R5, R3, UR42, RZ ;  /* 0x0000002a03057c10 */ /* 0x000fe2000fffe0ff */
[----:B------:R-:W-:-:S03]  /*64e0*/  IMAD R0, R7, UR44, R0 ;  /* 0x0000002c07007c24 */ /* 0x000fc6000f8e0200 */
[C---:B------:R-:W-:Y:S01]  /*64f0*/  ISETP.GE.U32.AND P0, PT, R5.reuse, UR4, PT ;  /* 0x0000000405007c0c */ /* 0x040fe2000bf06070 */
[----:B------:R-:W-:Y:S01]  /*6500*/  VIADD R4, R5, 0x8 ;  /* 0x0000000805047836 */ /* 0x000fe20000000000 */
[----:B------:R-:W-:-:S04]  /*6510*/  IADD3 R3, P2, R3, R0, RZ ;  /* 0x0000000003037210 */ /* 0x000fc80007f5e0ff */
[----:B------:R-:W-:Y:S01]  /*6520*/  ISETP.GE.U32.AND P1, PT, R4, UR4, PT ;  /* 0x0000000404007c0c */ /* 0x000fe2000bf26070 */
[----:B------:R-:W-:Y:S01]  /*6530*/  ULDC.64 UR4, c[0x0][0x680] ;  /* 0x0001a00000047ab9 */ /* 0x000fe20000000a00 */
[----:B------:R-:W-:Y:S02]  /*6540*/  LEA.HI.X.SX32 R0, R0, RZ, 0x1, P2 ;  /* 0x000000ff00007211 */ /* 0x000fe400010f0eff */
[----:B------:R-:W-:-:S04]  /*6550*/  LEA R4, P2, R3, UR4, 0x2 ;  /* 0x0000000403047c11 */ /* 0x000fc8000f8410ff */
[----:B------:R-:W-:-:S05]  /*6560*/  LEA.HI.X R5, R3, UR5, R0, 0x2, P2 ;  /* 0x0000000503057c11 */ /* 0x000fca00090f1400 */
[----:B------:R2:W-:Y:S04]  /*6570*/  @!P0 STG.E desc[UR38][R4.64], R11 ;  /* 0x0000000b04008986 */ /* 0x0005e8000c101926 */
[----:B------:R2:W-:Y:S02]  /*6580*/  @!P1 STG.E desc[UR38][R4.64+0x20], R9 ;  /* 0x0000200904009986 */ /* 0x0005e4000c101926 */
.L_x_53:
[----:B------:R-:W-:Y:S05]  /*6590*/  BSYNC B0 ;  /* 0x0000000000007941 */ /* 0x000fea0003800000 */
.L_x_52:
[----:B------:R-:W-:Y:S01]  /*65a0*/  ULDC.64 UR4, c[0x0][0x730] ;  /* 0x0001cc0000047ab9 */ /* 0x000fe20000000a00 */
[-C--:B------:R-:W-:Y:S01]  /*65b0*/  FMUL R90, R90, R10.reuse ;  /* 0x0000000a5a5a7220 */ /* 0x080fe20000400000 */
[----:B------:R-:W-:Y:S01]  /*65c0*/  ISETP.NE.U32.AND P0, PT, RZ, UR4, PT ;  /* 0x00000004ff007c0c */ /* 0x000fe2000bf05070 */
[-C--:B------:R-:W-:Y:S01]  /*65d0*/  FMUL R30, R91, R10.reuse ;  /* 0x0000000a5b1e7220 */ /* 0x080fe20000400000 */
[-C--:B------:R-:W-:Y:S01]  /*65e0*/  FMUL R94, R94, R10.reuse ;  /* 0x0000000a5e5e7220 */ /* 0x080fe20000400000 */
[----:B------:R-:W-:Y:S01]  /*65f0*/  FMUL R32, R95, R10 ;  /* 0x0000000a5f207220 */ /* 0x000fe20000400000 */
[----:B------:R-:W-:-:S13]  /*6600*/  ISETP.NE.AND.EX P0, PT, RZ, UR5, PT, P0 ;  /* 0x00000005ff007c0c */ /* 0x000fda000bf05300 */
[----:B------:R-:W-:Y:S05]  /*6610*/  @P0 BRA `(.L_x_54) ;  /* 0x0000000000240947 */ /* 0x000fea0003800000 */
[----:B------:R-:W-:Y:S02]  /*6620*/  ULDC.64 UR4, c[0x0][0x728] ;  /* 0x0001ca0000047ab9 */ /* 0x000fe40000000a00 */
[----:B------:R-:W-:-:S04]  /*6630*/  ISETP.NE.U32.AND P0, PT, RZ, UR4, PT ;  /* 0x00000004ff007c0c */ /* 0x000fc8000bf05070 */
[----:B------:R-:W-:-:S13]  /*6640*/  ISETP.NE.AND.EX P0, PT, RZ, UR5, PT, P0 ;  /* 0x00000005ff007c0c */ /* 0x000fda000bf05300 */
[----:B------:R-:W-:Y:S05]  /*6650*/  @!P0 BRA `(.L_x_55) ;  /* 0x00000000000c8947 */ /* 0x000fea0003800000 */
[----:B--2---:R-:W2:Y:S02]  /*6660*/  LDC.64 R4, c[0x0][0x728] ;  /* 0x0001ca00ff047b82 */ /* 0x004ea40000000a00 */
[----:B--2---:R3:W5:Y:S01]  /*6670*/  LDG.E R18, desc[UR38][R4.64] ;  /* 0x0000002604127981 */ /* 0x004762000c1e1900 */
[----:B------:R-:W-:Y:S05]  /*6680*/  BRA `(.L_x_54) ;  /* 0x0000000000087947 */ /* 0x000fea0003800000 */
.L_x_55:
[----:B------:R-:W-:Y:S02]  /*6690*/  ULDC UR4, c[0x0][0x720] ;  /* 0x0001c80000047ab9 */ /* 0x000fe40000000800 */
[----:B------:R-:W-:-:S07]  /*66a0*/  MOV R18, UR4 ;  /* 0x0000000400127c02 */ /* 0x000fce0008000f00 */
.L_x_54:
[----:B-1----:R-:W-:-:S04]  /*66b0*/  MOV R0, RZ ;  /* 0x000000ff00007202 */ /* 0x002fc80000000f00 */
[----:B------:R-:W-:-:S13]  /*66c0*/  LOP3.LUT P0, RZ, R0, 0x9f, RZ, 0xc0, !PT ;  /* 0x0000009f00ff7812 */ /* 0x000fda000780c0ff */
[----:B------:R-:W-:Y:S05]  /*66d0*/  @!P0 BRA `(.L_x_56) ;  /* 0x0000000000408947 */ /* 0x000fea0003800000 */
[----:B------:R-:W-:Y:S01]  /*66e0*/  MOV R0, 0x0 ;  /* 0x0000000000007802 */ /* 0x000fe20000000f00 */
[----:B------:R-:W-:Y:S01]  /*66f0*/  ULDC.64 UR4, c[0x4][0x68] ;  /* 0x01001a0000047ab9 */ /* 0x000fe20000000a00 */
[----:B------:R-:W-:Y:S01]  /*6700*/  ULDC.64 UR6, c[0x4][0x8] ;  /* 0x0100020000067ab9 */ /* 0x000fe20000000a00 */
[----:B--23--:R-:W-:Y:S01]  /*6710*/  IMAD.U32 R4, RZ, RZ, UR4 ;  /* 0x00000004ff047e24 */ /* 0x00cfe2000f8e00ff */
[----:B------:R1:W2:Y:S01]  /*6720*/  LDC.64 R14, c[0x4][R0] ;  /* 0x01000000000e7b82 */ /* 0x0002a20000000a00 */
[----:B------:R-:W-:Y:S01]  /*6730*/  MOV R5, UR5 ;  /* 0x0000000500057c02 */ /* 0x000fe20008000f00 */
[----:B------:R-:W-:Y:S01]  /*6740*/  ULDC.64 UR4, c[0x4][0x70] ;  /* 0x01001c0000047ab9 */ /* 0x000fe20000000a00 */
[----:B------:R-:W-:Y:S01]  /*6750*/  IMAD.U32 R10, RZ, RZ, UR6 ;  /* 0x00000006ff0a7e24 */ /* 0x000fe2000f8e00ff */
[----:B------:R-:W-:Y:S01]  /*6760*/  MOV R7, UR5 ;  /* 0x0000000500077c02 */ /* 0x000fe20008000f00 */
[----:B------:R-:W-:Y:S01]  /*6770*/  IMAD.U32 R6, RZ, RZ, UR4 ;  /* 0x00000004ff067e24 */ /* 0x000fe2000f8e00ff */
[----:B------:R-:W-:Y:S01]  /*6780*/  MOV R11, UR7 ;  /* 0x00000007000b7c02 */ /* 0x000fe20008000f00 */
[----:B------:R-:W-:Y:S01]  /*6790*/  IMAD.MOV.U32 R8, RZ, RZ, 0x70 ;  /* 0x00000070ff087424 */ /* 0x000fe200078e00ff */
[----:B------:R-:W-:Y:S01]  /*67a0*/  MOV R12, 0x1 ;  /* 0x00000001000c7802 */ /* 0x000fe20000000f00 */
[----:B-1----:R-:W-:-:S07]  /*67b0*/  IMAD.MOV.U32 R13, RZ, RZ, RZ ;  /* 0x000000ffff0d7224 */ /* 0x002fce00078e00ff */
[----:B------:R-:W-:-:S07]  /*67c0*/  LEPC R20, `(.L_x_56) ;  /* 0x000000001014794e */ /* 0x000fce0000000000 */
[----:B--2--5:R-:W-:Y:S05]  /*67d0*/  CALL.ABS.NOINC R14 ;  /* 0x000000000e007343 */ /* 0x024fea0003c00000 */
.L_x_56:
[----:B------:R-:W-:Y:S01]  /*67e0*/  MOV R24, UR50 ;  /* 0x0000003200187c02 */ /* 0x000fe20008000f00 */
[----:B------:R-:W-:-:S04]  /*67f0*/  IMAD.U32 R3, RZ, RZ, UR53 ;  /* 0x00000035ff037e24 */ /* 0x000fc8000f8e00ff */
[----:B------:R-:W-:-:S05]  /*6800*/  IMAD R24, R3, 0x900, R24 ;  /* 0x0000090003187824 */ /* 0x000fca00078e0218 */
[----:B------:R-:W-:-:S04]  /*6810*/  IADD3 R0, R24, 0x5700, RZ ;  /* 0x0000570018007810 */ /* 0x000fc80007ffe0ff */
        /* <DEDUP_REMOVED lines=18> */
.L_x_57:
[C---:B--23--:R-:W-:Y:S01]  /*6940*/  SHF.L.U32 R5, R2.reuse, 0x4, RZ ;  /* 0x0000000402057819 */ /* 0x04cfe200000006ff */
[----:B------:R-:W-:Y:S01]  /*6950*/  ULDC.64 UR4, c[0x0][0x730] ;  /* 0x0001cc0000047ab9 */ /* 0x000fe20000000a00 */
[----:B------:R-:W-:Y:S01]  /*6960*/  SHF.R.U32.HI R4, RZ, 0x1, R2 ;  /* 0x00000001ff047819 */ /* 0x000fe20000011602 */
[C---:B------:R-:W-:Y:S01]  /*6970*/  IMAD.SHL.U32 R7, R2.reuse, 0x2, RZ ;  /* 0x0000000202077824 */ /* 0x040fe200078e00ff */
[----:B------:R-:W-:Y:S02]  /*6980*/  LOP3.LUT R3, R5, 0x40, RZ, 0xc0, !PT ;  /* 0x0000004005037812 */ /* 0x000fe400078ec0ff */
[----:B------:R-:W-:Y:S01]  /*6990*/  ISETP.NE.U32.AND P0, PT, RZ, UR4, PT ;  /* 0x00000004ff007c0c */ /* 0x000fe2000bf05070 */
[----:B------:R-:W-:Y:S01]  /*69a0*/  ULDC UR4, c[0x0][0x720] ;  /* 0x0001c80000047ab9 */ /* 0x000fe20000000800 */
[C---:B------:R-:W-:Y:S02]  /*69b0*/  LOP3.LUT R0, R2.reuse, 0x7f, RZ, 0xc0, !PT ;  /* 0x0000007f02007812 */ /* 0x040fe400078ec0ff */
[----:B------:R-:W-:Y:S01]  /*69c0*/  LOP3.LUT R6, R3, 0x8, R4, 0xf8, !PT ;  /* 0x0000000803067812 */ /* 0x000fe200078ef804 */
[----:B------:R-:W-:Y:S01]  /*69d0*/  IMAD.SHL.U32 R3, R2, 0x8, RZ ;  /* 0x0000000802037824 */ /* 0x000fe200078e00ff */
[----:B------:R-:W-:-:S02]  /*69e0*/  ISETP.NE.AND.EX P0, PT, RZ, UR5, PT, P0 ;  /* 0x00000005ff007c0c */ /* 0x000fc4000bf05300 */
[----:B------:R-:W-:Y:S02]  /*69f0*/  IADD3 R0, R0, 0x1f, RZ ;  /* 0x0000001f00007810 */ /* 0x000fe40007ffe0ff */
[----:B------:R-:W-:Y:S02]  /*6a00*/  LOP3.LUT R4, R3, 0x300, RZ, 0xc0, !PT ;  /* 0x0000030003047812 */ /* 0x000fe400078ec0ff */
[----:B-----5:R-:W-:Y:S02]  /*6a10*/  FSEL R3, R18, UR4, !P0 ;  /* 0x0000000412037c08 */ /* 0x020fe4000c000000 */
[----:B------:R-:W-:Y:S02]  /*6a20*/  ISETP.GT.U32.AND P0, PT, R0, 0x3e, PT ;  /* 0x0000003e0000780c */ /* 0x000fe40003f04070 */
[----:B------:R-:W-:Y:S01]  /*6a30*/  LEA R23, R23, R4, 0x4 ;  /* 0x0000000417177211 */ /* 0x000fe200078e20ff */
[-C--:B------:R-:W-:Y:S01]  /*6a40*/  FMUL R0, R88, R3.reuse ;  /* 0x0000000358007220 */ /* 0x080fe20000400000 */
[----:B------:R-:W-:Y:S01]  /*6a50*/  LOP3.LUT R11, R6, 0x8, R7, 0x78, !PT ;  /* 0x00000008060b7812 */ /* 0x000fe200078e7807 */
[-C--:B------:R-:W-:Y:S01]  /*6a60*/  FMUL R4, R90, R3.reuse ;  /* 0x000000035a047220 */ /* 0x080fe20000400000 */
[----:B------:R-:W-:Y:S01]  /*6a70*/  LOP3.LUT R10, R5, 0x80, RZ, 0xc0, !PT ;  /* 0x00000080050a7812 */ /* 0x000fe200078ec0ff */
[-C--:B------:R-:W-:Y:S01]  /*6a80*/  FMUL R5, R26, R3.reuse ;  /* 0x000000031a057220 */ /* 0x080fe20000400000 */
[-C--:B------:R-:W-:Y:S01]  /*6a90*/  FMUL R7, R30, R3.reuse ;  /* 0x000000031e077220 */ /* 0x080fe20000400000 */
[-C--:B------:R-:W-:Y:S01]  /*6aa0*/  FMUL R6, R92, R3.reuse ;  /* 0x000000035c067220 */ /* 0x080fe20000400000 */
[-C--:B------:R-:W-:Y:S01]  /*6ab0*/  FMUL R9, R28, R3.reuse ;  /* 0x000000031c097220 */ /* 0x080fe20000400000 */
[-C--:B------:R-:W-:Y:S01]  /*6ac0*/  FMUL R8, R94, R3.reuse ;  /* 0x000000035e087220 */ /* 0x080fe20000400000 */
[----:B------:R-:W-:Y:S01]  /*6ad0*/  FMUL R3, R32, R3 ;  /* 0x0000000320037220 */ /* 0x000fe20000400000 */
[----:B------:R-:W-:-:S02]  /*6ae0*/  IADD3 R11, R11, R23, R10 ;  /* 0x000000170b0b7210 */ /* 0x000fc40007ffe00a */
[----:B------:R-:W-:Y:S02]  /*6af0*/  F2FP.F16.F32.PACK_AB R12, R5, R0 ;  /* 0x00000000050c723e */ /* 0x000fe400000000ff */
[----:B------:R-:W-:Y:S01]  /*6b00*/  F2FP.F16.F32.PACK_AB R13, R7, R4 ;  /* 0x00000004070d723e */ /* 0x000fe200000000ff */
[----:B------:R-:W-:Y:S01]  /*6b10*/  IMAD R11, R11, 0x2, R24 ;  /* 0x000000020b0b7824 */ /* 0x000fe200078e0218 */
[----:B------:R-:W-:Y:S02]  /*6b20*/  F2FP.F16.F32.PACK_AB R14, R9, R6 ;  /* 0x00000006090e723e */ /* 0x000fe400000000ff */
[----:B------:R-:W-:Y:S01]  /*6b30*/  F2FP.F16.F32.PACK_AB R15, R3, R8 ;  /* 0x00000008030f723e */ /* 0x000fe200000000ff */
[----:B------:R-:W-:Y:S06]  /*6b40*/  @P0 BRA `(.L_x_58) ;  /* 0x0000000000040947 */ /* 0x000fec0003800000 */
[----:B------:R-:W-:-:S04]  /*6b50*/  DEPBAR.LE SB0, 0x0 ;  /* 0x000080000000791a */ /* 0x000fc80000000000 */
.L_x_58:
[----:B------:R-:W-:Y:S05]  /*6b60*/  WARPSYNC.ALL ;  /* 0x0000000000007948 */ /* 0x000fea0003800000 */
[----:B------:R-:W-:Y:S06]  /*6b70*/  BAR.SYNC.DEFER_BLOCKING 0x1, 0x80 ;  /* 0x0042000000007b1d */ /* 0x000fec0000010000 */
[----:B------:R-:W-:Y:S01]  /*6b80*/  BSSY B0, `(.L_x_59) ;  /* 0x0000017000007945 */ /* 0x000fe20003800000 */
[----:B------:R1:W-:Y:S01]  /*6b90*/  STSM.16.M88.4 [R11+0x5700], R12 ;  /* 0x0057000c0b007844 */ /* 0x0003e20000000200 */
[----:B------:R-:W-:Y:S01]  /*6ba0*/  @!PT LDS RZ, [RZ] ;  /* 0x00000000fffff984 */ /* 0x000fe20000000800 */
[----:B------:R-:W-:Y:S01]  /*6bb0*/  @!PT LDS RZ, [RZ] ;  /* 0x00000000fffff984 */ /* 0x000fe20000000800 */
[----:B------:R-:W-:Y:S01]  /*6bc0*/  @!PT LDS RZ, [RZ] ;  /* 0x00000000fffff984 */ /* 0x000fe20000000800 */
[----:B------:R-:W-:Y:S01]  /*6bd0*/  @!PT LDS RZ, [RZ] ;  /* 0x00000000fffff984 */ /* 0x000fe20000000800 */
[----:B------:R2:W-:Y:S06]  /*6be0*/  MEMBAR.ALL.CTA ;  /* 0x0000000000007992 */ /* 0x0005ec0000008000 */
[----:B--2---:R-:W2:Y:S02]  /*6bf0*/  FENCE.VIEW.ASYNC.S ;  /* 0x00000000000073c6 */ /* 0x004ea40000000000 */
[----:B--2---:R-:W-:Y:S06]  /*6c00*/  BAR.SYNC.DEFER_BLOCKING 0x1, 0x80 ;  /* 0x0042000000007b1d */ /* 0x004fec0000010000 */
[----:B------:R-:W-:Y:S05]  /*6c10*/  @P0 BRA `(.L_x_60) ;  /* 0x0000000000340947 */ /* 0x000fea0003800000 */
[----:B------:R-:W2:Y:S01]  /*6c20*/  LDC R3, c[0x0][0xa10] ;  /* 0x00028400ff037b82 */ /* 0x000ea20000000800 */
[----:B------:R-:W-:Y:S01]  /*6c30*/  IADD3 R0, -R19, RZ, RZ ;  /* 0x000000ff13007210 */ /* 0x000fe20007ffe1ff */
[----:B------:R-:W-:Y:S01]  /*6c40*/  UIADD3 UR6, UP0, UR36, 0x670, URZ ;  /* 0x0000067024067890 */ /* 0x000fe2000ff1e03f */
[----:B------:R-:W-:Y:S01]  /*6c50*/  R2UR UR5, R16 ;  /* 0x00000000100572ca */ /* 0x000fe200000e0000 */
[----:B------:R-:W-:Y:S01]  /*6c60*/  UMOV UR41, URZ ;  /* 0x0000003f00297c82 */ /* 0x000fe20008000000 */
[----:B------:R-:W-:Y:S01]  /*6c70*/  R2UR UR40, R24 ;  /* 0x00000000182872ca */ /* 0x000fe200000e0000 */
[----:B------:R-:W-:Y:S01]  /*6c80*/  UIADD3.X UR7, URZ, UR37, URZ, UP0, !UPT ;  /* 0x000000253f077290 */ /* 0x000fe200087fe43f */
[----:B------:R-:W-:-:S11]  /*6c90*/  R2UR UR4, R0 ;  /* 0x00000000000472ca */ /* 0x000fd600000e0000 */
[----:B------:R-:W-:Y:S01]  /*6ca0*/  UIADD3 UR40, UR40, 0x5700, URZ ;  /* 0x0000570028287890 */ /* 0x000fe2000fffe03f */
[----:B--2---:R-:W-:-:S13]  /*6cb0*/  R2UR UR43, R3 ;  /* 0x00000000032b72ca */ /* 0x004fda00000e0000 */
[----:B------:R-:W-:-:S09]  /*6cc0*/  UIMAD UR43, UR43, UR4, UR5 ;  /* 0x000000042b2b72a4 */ /* 0x000fd2000f8e0205 */
[----:B------:R2:W-:Y:S02]  /*6cd0*/  UTMASTG.4D [UR40], [UR6] ;  /* 0x00000028060073b5 */ /* 0x0005e40008018000 */
[----:B--2---:R0:W-:Y:S02]  /*6ce0*/  UTMACMDFLUSH ;  /* 0x00000000000079b7 */ /* 0x0041e40000000000 */
.L_x_60:
[----:B------:R-:W-:Y:S05]  /*6cf0*/  BSYNC B0 ;  /* 0x0000000000007941 */ /* 0x000fea0003800000 */
.L_x_59:
[----:B------:R-:W-:Y:S01]  /*6d00*/  ULEA UR4, UR53, 0xfffffff8, 0x3 ;  /* 0xfffffff835047891 */ /* 0x000fe2000f8e183f */
[----:B------:R-:W-:-:S04]  /*6d10*/  DEPBAR.LE SB0, 0x0 ;  /* 0x000080000000791a */ /* 0x000fc80000000000 */
[----:B------:R-:W-:Y:S01]  /*6d20*/  ULOP3.LUT UR4, UR4, 0x8, URZ, 0xc0, !UPT ;  /* 0x0000000804047892 */ /* 0x000fe2000f8ec03f */
[----:B------:R-:W-:-:S03]  /*6d30*/  LOP3.LUT R96, R96, 0x1, RZ, 0x3c, !PT ;  /* 0x0000000160607812 */ /* 0x000fc600078e3cff */
[----:B------:R-:W-:-:S06]  /*6d40*/  ULOP3.LUT UR4, UR4, 0x18, URZ, 0x3c, !UPT ;  /* 0x0000001804047892 */ /* 0x000fcc000f8e3c3f */
[----:B------:R-:W-:Y:S01]  /*6d50*/  IMAD.U32 R0, RZ, RZ, UR4 ;  /* 0x00000004ff007e24 */ /* 0x000fe2000f8e00ff */
[----:B------:R-:W-:Y:S02]  /*6d60*/  ULDC UR4, c[0x0][0xc] ;  /* 0x0000030000047ab9 */ /* 0x000fe40000000800 */
[----:B------:R-:W-:Y:S01]  /*6d70*/  IADD3 R17, R17, UR4, RZ ;  /* 0x0000000411117c10 */ /* 0x000fe2000fffe0ff */
[----:B------:R-:W-:Y:S01]  /*6d80*/  ULDC UR4, c[0x0][0xa00] ;  /* 0x0002800000047ab9 */ /* 0x000fe20000000800 */
[----:B------:R2:W-:Y:S02]  /*6d90*/  SYNCS.ARRIVE.TRANS64.A1T0 RZ, [R0+UR50+0x7290], RZ ;  /* 0x007290ff00ff79a7 */ /* 0x0005e40008100032 */
[----:B------:R-:W-:-:S13]  /*6da0*/  ISETP.GE.AND P0, PT, R17, UR4, PT ;  /* 0x0000000411007c0c */ /* 0x000fda000bf06270 */
[----:B--2---:R-:W-:Y:S05]  /*6db0*/  @!P0 BRA `(.L_x_61) ;  /* 0xffffff9c00b08947 */ /* 0x004fea000383ffff */
[----:B------:R-:W-:Y:S05]  /*6dc0*/  EXIT ;  /* 0x000000000000794d */ /* 0x000fea0003800000 */
.L_x_6:
[----:B------:R-:W-:-:S08]  /*6dd0*/  NOP ;  /* 0x0000000000007918 */ /* 0x000fd00000000000 */
[----:B------:R-:W2:-:S00]  /*6de0*/  USETMAXREG.DEALLOC.CTAPOOL 0x18 ;  /* 0x00000018000079c8 */ /* 0x000e8000080e0500 */
[----:B------:R-:W-:-:S13]  /*6df0*/  PLOP3.LUT P3, PT, PT, PT, UP0, 0x80, 0x0 ;  /* 0x000000000000781c */ /* 0x000fda0003f6f008 */
[----:B--2---:R-:W-:Y:S05]  /*6e00*/  @!P3 BRA `(.L_x_62) ;  /* 0x000000080038b947 */ /* 0x004fea0003800000 */
[----:B------:R-:W-:-:S13]  /*6e10*/  PLOP3.LUT P2, PT, PT, PT, UP1, 0x80, 0x0 ;  /* 0x000000000000781c */ /* 0x000fda0003f4f018 */
[----:B-1----:R-:W-:Y:S05]  /*6e20*/  @P2 EXIT ;  /* 0x000000000000294d */ /* 0x002fea0003800000 */
[----:B------:R-:W-:Y:S02]  /*6e30*/  ULDC UR4, c[0x0][0xa00] ;  /* 0x0002800000047ab9 */ /* 0x000fe40000000800 */
[----:B------:R-:W-:-:S13]  /*6e40*/  ISETP.GE.AND P2, PT, R17, UR4, PT ;  /* 0x0000000411007c0c */ /* 0x000fda000bf46270 */
[----:B------:R-:W-:Y:S05]  /*6e50*/  @P2 EXIT ;  /* 0x000000000000294d */ /* 0x000fea0003800000 */
[----:B------:R-:W-:Y:S01]  /*6e60*/  LOP3.LUT P2, RZ, R2, 0x1f, RZ, 0xc0, !PT ;  /* 0x0000001f02ff7812 */ /* 0x000fe2000784c0ff */
[----:B------:R-:W-:Y:S01]  /*6e70*/  BSSY B0, `(.L_x_63) ;  /* 0x0000086000007945 */ /* 0x000fe20003800000 */
[----:B------:R-:W-:Y:S01]  /*6e80*/  IMAD.MOV.U32 R4, RZ, RZ, 0x1 ;  /* 0x00000001ff047424 */ /* 0x000fe200078e00ff */
[----:B------:R-:W-:Y:S01]  /*6e90*/  MOV R0, RZ ;  /* 0x000000ff00007202 */ /* 0x000fe20000000f00 */
[----:B------:R-:W-:Y:S01]  /*6ea0*/  IMAD.MOV.U32 R5, RZ, RZ, 0x1 ;  /* 0x00000001ff057424 */ /* 0x000fe200078e00ff */
[----:B------:R-:W-:Y:S01]  /*6eb0*/  PLOP3.LUT P0, PT, P2, P0, PT, 0x2a, 0x0 ;  /* 0x000000000000781c */ /* 0x000fe20001700572 */
[----:B------:R-:W-:Y:S01]  /*6ec0*/  ULOP3.LUT UR6, UR49, 0x2, URZ, 0xfc, !UPT ;  /* 0x0000000231067892 */ /* 0x000fe2000f8efc3f */
[----:B------:R-:W-:Y:S01]  /*6ed0*/  ULDC UR7, c[0x0][0xc] ;  /* 0x0000030000077ab9 */ /* 0x000fe20000000800 */
[----:B------:R-:W-:Y:S01]  /*6ee0*/  ULDC.64 UR14, c[0x0][0x198] ;  /* 0x00006600000e7ab9 */ /* 0x000fe20000000a00 */
[----:B------:R-:W-:-:S09]  /*6ef0*/  ULDC UR18, c[0x0][0xa00] ;  /* 0x0002800000127ab9 */ /* 0x000fd20000000800 */
.L_x_78:
[----:B------:R-:W1:Y:S01]  /*6f00*/  LDC R6, c[0x0][0xa04] ;  /* 0x00028100ff067b82 */ /* 0x000e620000000800 */
[----:B------:R-:W-:Y:S01]  /*6f10*/  MOV R7, R17 ;  /* 0x0000001100077202 */ /* 0x000fe20000000f00 */
[----:B------:R-:W-:-:S06]  /*6f20*/  UMOV UR4, 0xffffffff ;  /* 0xffffffff00047882 */ /* 0x000fcc0000000000 */
[----:B------:R-:W2:Y:S08]  /*6f30*/  LDC R10, c[0x0][0xa10] ;  /* 0x00028400ff0a7b82 */ /* 0x000eb00000000800 */
[----:B------:R-:W3:Y:S01]  /*6f40*/  LDC R13, c[0x0][0xa1c] ;  /* 0x00028700ff0d7b82 */ /* 0x000ee20000000800 */
[----:B-1----:R-:W-:Y:S02]  /*6f50*/  ISETP.NE.AND P2, PT, R6, 0x1, PT ;  /* 0x000000010600780c */ /* 0x002fe40003f45270 */
[----:B--2---:R-:W-:-:S11]  /*6f60*/  ISETP.NE.AND P3, PT, R10, 0x1, PT ;  /* 0x000000010a00780c */ /* 0x004fd60003f65270 */
[----:B------:R-:W1:Y:S01]  /*6f70*/  @P2 LDC.64 R8, c[0x0][0xa08] ;  /* 0x00028200ff082b82 */ /* 0x000e620000000a00 */
[----:B---3--:R-:W-:-:S07]  /*6f80*/  ISETP.NE.AND P4, PT, R13, 0x1, PT ;  /* 0x000000010d00780c */ /* 0x008fce0003f85270 */
[----:B------:R-:W2:Y:S08]  /*6f90*/  @P3 LDC R12, c[0x0][0xa14] ;  /* 0x00028500ff0c3b82 */ /* 0x000eb00000000800 */
[----:B------:R-:W3:Y:S08]  /*6fa0*/  @P3 LDC R11, c[0x0][0xa18] ;  /* 0x00028600ff0b3b82 */ /* 0x000ef00000000800 */
[----:B------:R-:W4:Y:S01]  /*6fb0*/  @P4 LDC.64 R2, c[0x0][0xa20] ;  /* 0x00028800ff024b82 */ /* 0x000f220000000a00 */
[----:B-1----:R-:W-:-:S05]  /*6fc0*/  @P2 IMAD.HI.U32 R8, R17, R8, RZ ;  /* 0x0000000811082227 */ /* 0x002fca00078e00ff */
[----:B------:R-:W-:-:S05]  /*6fd0*/  @P2 SHF.R.U32.HI R7, RZ, R9, R8 ;  /* 0x00000009ff072219 */ /* 0x000fca0000011608 */
[----:B--2---:R-:W-:-:S04]  /*6fe0*/  @P3 IMAD.HI.U32 R8, R7, R12, RZ ;  /* 0x0000000c07083227 */ /* 0x004fc800078e00ff */
[----:B------:R-:W-:Y:S01]  /*6ff0*/  IMAD.MOV.U32 R9, RZ, RZ, R7 ;  /* 0x000000ffff097224 */ /* 0x000fe200078e0007 */
[----:B---3--:R-:W-:-:S05]  /*7000*/  @P3 SHF.R.U32.HI R9, RZ, R11, R8 ;  /* 0x0000000bff093219 */ /* 0x008fca0000011608 */
[----:B----4-:R-:W-:Y:S01]  /*7010*/  @P4 IMAD.HI.U32 R8, R9, R2, RZ ;  /* 0x0000000209084227 */ /* 0x010fe200078e00ff */
[----:B------:R-:W-:-:S04]  /*7020*/  MOV R2, R9 ;  /* 0x0000000900027202 */ /* 0x000fc80000000f00 */
[----:B------:R-:W-:Y:S02]  /*7030*/  @P4 SHF.R.U32.HI R2, RZ, R3, R8 ;  /* 0x00000003ff024219 */ /* 0x000fe40000011608 */
[----:B------:R-:W-:-:S03]  /*7040*/  IADD3 R3, -R9, RZ, RZ ;  /* 0x000000ff09037210 */ /* 0x000fc60007ffe1ff */
[----:B------:R-:W-:Y:S02]  /*7050*/  IMAD.MOV R2, RZ, RZ, -R2 ;  /* 0x000000ffff027224 */ /* 0x000fe400078e0a02 */
[----:B------:R-:W-:Y:S02]  /*7060*/  IMAD R10, R10, R3, R7 ;  /* 0x000000030a0a7224 */ /* 0x000fe400078e0207 */
[----:B------:R-:W-:Y:S01]  /*7070*/  IMAD R2, R13, R2, R9 ;  /* 0x000000020d027224 */ /* 0x000fe200078e0209 */
[----:B------:R-:W-:Y:S06]  /*7080*/  BRA.DIV UR4, `(.L_x_64) ;  /* 0x0000001604e07947 */ /* 0x000fec000b800000 */
[----:B------:R-:W-:-:S13]  /*7090*/  ELECT P6, URZ, PT ;  /* 0x00000000003f782f */ /* 0x000fda00038c0000 */
.L_x_115:
[----:B------:R-:W-:Y:S01]  /*70a0*/  IMAD.MOV R3, RZ, RZ, -R7 ;  /* 0x000000ffff037224 */ /* 0x000fe200078e0a07 */
[----:B------:R-:W-:Y:S03]  /*70b0*/  BSSY B1, `(.L_x_65) ;  /* 0x0000029000017945 */ /* 0x000fe60003800000 */
[----:B------:R-:W-:Y:S02]  /*70c0*/  IMAD R3, R6, R3, R17 ;  /* 0x0000000306037224 */ /* 0x000fe400078e0211 */
[----:B------:R-:W-:-:S03]  /*70d0*/  IMAD.MOV.U32 R6, RZ, RZ, RZ ;  /* 0x000000ffff067224 */ /* 0x000fc600078e00ff */
[----:B------:R-:W-:Y:S01]  /*70e0*/  SHF.L.U32 R3, R3, 0x7, RZ ;  /* 0x0000000703037819 */ /* 0x000fe200000006ff */
[----:B------:R-:W-:Y:S06]  /*70f0*/  @!P6 BRA `(.L_x_66) ;  /* 0x000000000090e947 */ /* 0x000fec0003800000 */
[----:B------:R-:W1:Y:S01]  /*7100*/  S2R R7, SR_CgaCtaId ;  /* 0x0000000000077919 */ /* 0x000e620000008800 */
[----:B------:R-:W-:-:S04]  /*7110*/  MOV R6, 0x400 ;  /* 0x0000040000067802 */ /* 0x000fc80000000f00 */
[----:B-1----:R-:W-:Y:S02]  /*7120*/  LEA R9, R7, R6, 0x18 ;  /* 0x0000000607097211 */ /* 0x002fe400078ec0ff */
[----:B------:R-:W-:Y:S02]  /*7130*/  SHF.L.U32 R6, R5, 0x1f, RZ ;  /* 0x0000001f05067819 */ /* 0x000fe400000006ff */
[----:B------:R-:W-:-:S04]  /*7140*/  LEA R7, R0, R9, 0x3 ;  /* 0x0000000900077211 */ /* 0x000fc800078e18ff */
[----:B------:R-:W1:Y:S02]  /*7150*/  SYNCS.PHASECHK.TRANS64.TRYWAIT P2, [R7+URZ+0x7260], R6 ;  /* 0x00726006070075a7 */ /* 0x000e64000804017f */
[----:B-1----:R-:W-:Y:S05]  /*7160*/  @!P2 BRA `(.L_x_67) ;  /* 0x0000001400c8a947 */ /* 0x002fea0003800000 */
.L_x_116:
[----:B------:R-:W-:Y:S01]  /*7170*/  UPRMT UR4, UR6, 0x9910, URZ ;  /* 0x0000991006047896 */ /* 0x000fe2000800003f */
[----:B-1----:R-:W-:-:S03]  /*7180*/  @P1 IMAD.MOV.U32 R6, RZ, RZ, 0x800 ;  /* 0x00000800ff061424 */ /* 0x002fc600078e00ff */
[----:B------:R-:W-:Y:S01]  /*7190*/  UISETP.NE.AND UP0, UPT, UR4, 0x2, UPT ;  /* 0x000000020400788c */ /* 0x000fe2000bf05270 */
[----:B------:R1:W-:Y:S05]  /*71a0*/  @P1 SYNCS.ARRIVE.TRANS64 RZ, [R7+URZ+0x7250], R6 ;  /* 0x0072500607ff19a7 */ /* 0x0003ea000800003f */
[----:B------:R-:W-:-:S13]  /*71b0*/  PLOP3.LUT P2, PT, PT, PT, UP0, 0x80, 0x0 ;  /* 0x000000000000781c */ /* 0x000fda0003f4f008 */
[----:B-1----:R-:W-:Y:S05]  /*71c0*/  @P2 BRA `(.L_x_68) ;  /* 0x0000000000042947 */ /* 0x002fea0003800000 */
[----:B------:R-:W-:Y:S01]  /*71d0*/  BPT.TRAP 0x1 ;  /* 0x000000040000795c */ /* 0x000fe20000300000 */
.L_x_68:
[----:B------:R-:W-:Y:S05]  /*71e0*/  @P0 BRA `(.L_x_69) ;  /* 0x0000000000040947 */ /* 0x000fea0003800000 */
[----:B------:R-:W-:Y:S01]  /*71f0*/  BPT.TRAP 0x1 ;  /* 0x000000040000795c */ /* 0x000fe20000300000 */
.L_x_69:
[----:B------:R-:W-:Y:S01]  /*7200*/  R2UR UR4, R9 ;  /* 0x00000000090472ca */ /* 0x000fe200000e0000 */
[----:B------:R-:W-:Y:S01]  /*7210*/  UIADD3 UR16, UP0, UR14, 0xf0, URZ ;  /* 0x000000f00e107890 */ /* 0x000fe2000ff1e03f */
[----:B------:R-:W-:Y:S01]  /*7220*/  R2UR UR9, R7 ;  /* 0x00000000070972ca */ /* 0x000fe200000e0000 */
[----:B------:R-:W-:Y:S01]  /*7230*/  UMOV UR5, 0x10000000 ;  /* 0x1000000000057882 */ /* 0x000fe20000000000 */
[----:B------:R-:W-:Y:S01]  /*7240*/  R2UR UR8, R0 ;  /* 0x00000000000872ca */ /* 0x000fe200000e0000 */
[----:B------:R-:W-:Y:S01]  /*7250*/  UIADD3.X UR17, URZ, UR15, URZ, UP0, !UPT ;  /* 0x0000000f3f117290 */ /* 0x000fe200087fe43f */
[----:B------:R-:W-:Y:S01]  /*7260*/  R2UR UR11, R3 ;  /* 0x00000000030b72ca */ /* 0x000fe200000e0000 */
[----:B------:R-:W-:Y:S01]  /*7270*/  UMOV UR10, URZ ;  /* 0x0000003f000a7c82 */ /* 0x000fe20008000000 */
[----:B------:R-:W-:Y:S02]  /*7280*/  R2UR UR12, R10 ;  /* 0x000000000a0c72ca */ /* 0x000fe400000e0000 */
[----:B------:R-:W-:-:S02]  /*7290*/  R2UR UR13, R2 ;  /* 0x00000000020d72ca */ /* 0x000fc400000e0000 */
[----:B------:R-:W-:-:S03]  /*72a0*/  IADD3 R0, R0, 0x1, RZ ;  /* 0x0000000100007810 */ /* 0x000fc60007ffe0ff */
[----:B------:R-:W-:Y:S01]  /*72b0*/  UIADD3 UR9, UR9, 0x7250, URZ ;  /* 0x0000725009097890 */ /* 0x000fe2000fffe03f */
[----:B------:R-:W-:Y:S01]  /*72c0*/  ISETP.NE.AND P2, PT, R0, 0x2, PT ;  /* 0x000000020000780c */ /* 0x000fe20003f45270 */
[----:B------:R-:W-:-:S03]  /*72d0*/  ULEA UR8, UR8, UR4, 0xb ;  /* 0x0000000408087291 */ /* 0x000fc6000f8e583f */
[----:B------:R-:W-:Y:S01]  /*72e0*/  UMOV UR4, 0x0 ;  /* 0x0000000000047882 */ /* 0x000fe20000000000 */
[----:B------:R-:W-:Y:S02]  /*72f0*/  SEL R6, RZ, 0x1, P2 ;  /* 0x00000001ff067807 */ /* 0x000fe40001000000 */
[----:B------:R-:W-:Y:S02]  /*7300*/  SEL R0, R0, RZ, P2 ;  /* 0x000000ff00007207 */ /* 0x000fe40001000000 */
[----:B------:R-:W-:Y:S01]  /*7310*/  LOP3.LUT R5, R5, R6, RZ, 0x3c, !PT ;  /* 0x0000000605057212 */ /* 0x000fe200078e3cff */
[----:B------:R1:W-:Y:S02]  /*7320*/  UTMALDG.4D [UR8], [UR16], desc[UR4] ;  /* 0x00000408100075b4 */ /* 0x0003e40008019000 */
[----:B-1----:R-:W-:-:S07]  /*7330*/  IMAD.MOV.U32 R6, RZ, RZ, 0x40 ;  /* 0x00000040ff067424 */ /* 0x002fce00078e00ff */
.L_x_66:
[----:B------:R-:W-:Y:S05]  /*7340*/  BSYNC B1 ;  /* 0x0000000000017941 */ /* 0x000fea0003800000 */
.L_x_65:
[----:B------:R-:W-:Y:S01]  /*7350*/  LOP3.LUT P2, RZ, R4, 0xff, RZ, 0xc0, !PT ;  /* 0x000000ff04ff7812 */ /* 0x000fe2000784c0ff */
[----:B------:R-:W-:-:S12]  /*7360*/  BSSY B1, `(.L_x_70) ;  /* 0x0000009000017945 */ /* 0x000fd80003800000 */
[----:B------:R-:W-:Y:S05]  /*7370*/  @!P2 BRA `(.L_x_71) ;  /* 0x00000000001ca947 */ /* 0x000fea0003800000 */
[----:B------:R-:W1:Y:S01]  /*7380*/  S2R R7, SR_CgaCtaId ;  /* 0x0000000000077919 */ /* 0x000e620000008800 */
[----:B------:R-:W-:-:S04]  /*7390*/  MOV R4, 0x400 ;  /* 0x0000040000047802 */ /* 0x000fc80000000f00 */
[----:B-1----:R-:W-:Y:S02]  /*73a0*/  LEA R7, R7, R4, 0x18 ;  /* 0x0000000407077211 */ /* 0x002fe400078ec0ff */
[----:B------:R-:W-:Y:S02]  /*73b0*/  SHF.L.U32 R4, RZ, 0x1f, RZ ;  /* 0x0000001fff047819 */ /* 0x000fe400000006ff */
[----:B------:R1:W-:Y:S02]  /*73c0*/  SYNCS.ARRIVE.TRANS64.A1T0 RZ, [R7+URZ+0x72b0], RZ ;  /* 0x0072b0ff07ff79a7 */ /* 0x0003e4000810003f */
[----:B------:R-:W2:Y:S02]  /*73d0*/  SYNCS.PHASECHK.TRANS64.TRYWAIT P2, [R7+URZ+0x72b0], R4 ;  /* 0x0072b004070075a7 */ /* 0x000ea4000804017f */
[----:B-12---:R-:W-:Y:S05]  /*73e0*/  @!P2 BRA `(.L_x_72) ;  /* 0x00000014003ca947 */ /* 0x006fea0003800000 */
.L_x_71:
[----:B------:R-:W-:Y:S05]  /*73f0*/  BSYNC B1 ;  /* 0x0000000000017941 */ /* 0x000fea0003800000 */
.L_x_70:
[----:B------:R-:W-:Y:S04]  /*7400*/  BSSY B1, `(.L_x_73) ;  /* 0x0000028000017945 */ /* 0x000fe80003800000 */
[----:B------:R-:W-:Y:S05]  /*7410*/  @!P6 BRA `(.L_x_74) ;  /* 0x000000000098e947 */ /* 0x000fea0003800000 */
[----:B-1----:R-:W1:Y:S01]  /*7420*/  S2R R7, SR_CgaCtaId ;  /* 0x0000000000077919 */ /* 0x002e620000008800 */
[----:B------:R-:W-:Y:S02]  /*7430*/  MOV R4, 0x400 ;  /* 0x0000040000047802 */ /* 0x000fe40000000f00 */
[----:B------:R-:W-:Y:S02]  /*7440*/  SHF.L.U32 R9, R5, 0x1f, RZ ;  /* 0x0000001f05097819 */ /* 0x000fe400000006ff */
[----:B-1----:R-:W-:-:S04]  /*7450*/  LEA R7, R7, R4, 0x18 ;  /* 0x0000000407077211 */ /* 0x002fc800078ec0ff */
[----:B------:R-:W-:-:S04]  /*7460*/  LEA R4, R0, R7, 0x3 ;  /* 0x0000000700047211 */ /* 0x000fc800078e18ff */
[----:B------:R-:W1:Y:S02]  /*7470*/  SYNCS.PHASECHK.TRANS64.TRYWAIT P2, [R4+URZ+0x7260], R9 ;  /* 0x00726009040075a7 */ /* 0x000e64000804017f */
[----:B-1----:R-:W-:Y:S05]  /*7480*/  @!P2 BRA `(.L_x_75) ;  /* 0x000000140028a947 */ /* 0x002fea0003800000 */
.L_x_117:
[----:B------:R-:W-:Y:S01]  /*7490*/  UPRMT UR4, UR6, 0x9910, URZ ;  /* 0x0000991006047896 */ /* 0x000fe2000800003f */
[----:B-1----:R-:W-:-:S03]  /*74a0*/  @P1 IMAD.MOV.U32 R9, RZ, RZ, 0x800 ;  /* 0x00000800ff091424 */ /* 0x002fc600078e00ff */
[----:B------:R-:W-:Y:S01]  /*74b0*/  UISETP.NE.AND UP0, UPT, UR4, 0x2, UPT ;  /* 0x000000020400788c */ /* 0x000fe2000bf05270 */
[----:B------:R1:W-:Y:S05]  /*74c0*/  @P1 SYNCS.ARRIVE.TRANS64 RZ, [R4+URZ+0x7250], R9 ;  /* 0x0072500904ff19a7 */ /* 0x0003ea000800003f */
[----:B------:R-:W-:-:S13]  /*74d0*/  PLOP3.LUT P2, PT, PT, PT, UP0, 0x80, 0x0 ;  /* 0x000000000000781c */ /* 0x000fda0003f4f008 */
[----:B-1----:R-:W-:Y:S05]  /*74e0*/  @P2 BRA `(.L_x_76) ;  /* 0x0000000000042947 */ /* 0x002fea0003800000 */
[----:B------:R-:W-:Y:S01]  /*74f0*/  BPT.TRAP 0x1 ;  /* 0x000000040000795c */ /* 0x000fe20000300000 */
.L_x_76:
[----:B------:R-:W-:Y:S05]  /*7500*/  @P0 BRA `(.L_x_77) ;  /* 0x0000000000040947 */ /* 0x000fea0003800000 */
[----:B------:R-:W-:Y:S01]  /*7510*/  BPT.TRAP 0x1 ;  /* 0x000000040000795c */ /* 0x000fe20000300000 */
.L_x_77:
[----:B------:R-:W-:Y:S01]  /*7520*/  R2UR UR4, R7 ;  /* 0x00000000070472ca */ /* 0x000fe200000e0000 */
[----:B------:R-:W-:Y:S01]  /*7530*/  UIADD3 UR16, UP0, UR14, 0xf0, URZ ;  /* 0x000000f00e107890 */ /* 0x000fe2000ff1e03f */
[----:B------:R-:W-:Y:S01]  /*7540*/  R2UR UR11, R3 ;  /* 0x00000000030b72ca */ /* 0x000fe200000e0000 */
[----:B------:R-:W-:Y:S01]  /*7550*/  UMOV UR10, URZ ;  /* 0x0000003f000a7c82 */ /* 0x000fe20008000000 */
[----:B------:R-:W-:Y:S01]  /*7560*/  R2UR UR5, R6 ;  /* 0x00000000060572ca */ /* 0x000fe200000e0000 */
[----:B------:R-:W-:Y:S01]  /*7570*/  UIADD3.X UR17, URZ, UR15, URZ, UP0, !UPT ;  /* 0x0000000f3f117290 */ /* 0x000fe200087fe43f */
[----:B------:R-:W-:Y:S02]  /*7580*/  R2UR UR9, R4 ;  /* 0x00000000040972ca */ /* 0x000fe400000e0000 */
[----:B------:R-:W-:Y:S02]  /*7590*/  R2UR UR8, R0 ;  /* 0x00000000000872ca */ /* 0x000fe400000e0000 */
[----:B------:R-:W-:-:S02]  /*75a0*/  R2UR UR12, R10 ;  /* 0x000000000a0c72ca */ /* 0x000fc400000e0000 */
[----:B------:R-:W-:Y:S02]  /*75b0*/  R2UR UR13, R2 ;  /* 0x00000000020d72ca */ /* 0x000fe400000e0000 */
[----:B------:R-:W-:-:S03]  /*75c0*/  IADD3 R0, R0, 0x1, RZ ;  /* 0x0000000100007810 */ /* 0x000fc60007ffe0ff */
[----:B------:R-:W-:Y:S01]  /*75d0*/  UIADD3 UR11, UR11, UR5, URZ ;  /* 0x000000050b0b7290 */ /* 0x000fe2000fffe03f */
[C---:B------:R-:W-:Y:S01]  /*75e0*/  ISETP.NE.AND P2, PT, R0.reuse, 0x2, PT ;  /* 0x000000020000780c */ /* 0x040fe20003f45270 */
[----:B------:R-:W-:Y:S02]  /*75f0*/  UIADD3 UR9, UR9, 0x7250, URZ ;  /* 0x0000725009097890 */ /* 0x000fe4000fffe03f */
[----:B------:R-:W-:Y:S01]  /*7600*/  ULEA UR8, UR8, UR4, 0xb ;  /* 0x0000000408087291 */ /* 0x000fe2000f8e583f */
[----:B------:R-:W-:Y:S01]  /*7610*/  SEL R2, RZ, 0x1, P2 ;  /* 0x00000001ff027807 */ /* 0x000fe20001000000 */
[----:B------:R-:W-:Y:S01]  /*7620*/  UMOV UR5, 0x10000000 ;  /* 0x1000000000057882 */ /* 0x000fe20000000000 */
[----:B------:R-:W-:Y:S01]  /*7630*/  UMOV UR4, 0x0 ;  /* 0x0000000000047882 */ /* 0x000fe20000000000 */
[----:B------:R-:W-:Y:S02]  /*7640*/  SEL R0, R0, RZ, P2 ;  /* 0x000000ff00007207 */ /* 0x000fe40001000000 */
[----:B------:R-:W-:-:S03]  /*7650*/  LOP3.LUT R5, R5, R2, RZ, 0x3c, !PT ;  /* 0x0000000205057212 */ /* 0x000fc600078e3cff */
[----:B------:R2:W-:Y:S02]  /*7660*/  UTMALDG.4D [UR8], [UR16], desc[UR4] ;  /* 0x00000408100075b4 */ /* 0x0005e40008019000 */
[----:B--2---:R-:W-:Y:S02]  /*7670*/  NOP ;  /* 0x0000000000007918 */ /* 0x004fe40000000000 */
.L_x_74:
[----:B------:R-:W-:Y:S05]  /*7680*/  BSYNC B1 ;  /* 0x0000000000017941 */ /* 0x000fea0003800000 */
.L_x_73:
[----:B------:R-:W-:Y:S01]  /*7690*/  VIADD R17, R17, UR7 ;  /* 0x0000000711117c36 */ /* 0x000fe20008000000 */
[----:B-1----:R-:W-:-:S04]  /*76a0*/  PRMT R4, RZ, 0x7610, R4 ;  /* 0x00007610ff047816 */ /* 0x002fc80000000004 */
[----:B------:R-:W-:-:S13]  /*76b0*/  ISETP.GE.AND P2, PT, R17, UR18, PT ;  /* 0x0000001211007c0c */ /* 0x000fda000bf46270 */
[----:B------:R-:W-:Y:S05]  /*76c0*/  @!P2 BRA `(.L_x_78) ;  /* 0xfffffff8000ca947 */ /* 0x000fea000383ffff */
[----:B------:R-:W-:Y:S05]  /*76d0*/  BSYNC B0 ;  /* 0x0000000000007941 */ /* 0x000fea0003800000 */
.L_x_63:
[----:B------:R-:W-:Y:S05]  /*76e0*/  EXIT ;  /* 0x000000000000794d */ /* 0x000fea0003800000 */
.L_x_62:
[----:B-1----:R-:W-:Y:S02]  /*76f0*/  ULDC UR4, c[0x0][0xa00] ;  /* 0x0002800000047ab9 */ /* 0x002fe40000000800 */
[----:B------:R-:W-:-:S13]  /*7700*/  ISETP.GE.AND P0, PT, R17, UR4, PT ;  /* 0x0000000411007c0c */ /* 0x000fda000bf06270 */
[----:B------:R-:W-:Y:S05]  /*7710*/  @P0 EXIT ;  /* 0x000000000000094d */ /* 0x000fea0003800000 */
[----:B------:R-:W-:Y:S01]  /*7720*/  LOP3.LUT P0, RZ, R2, 0x1f, RZ, 0xc0, !PT ;  /* 0x0000001f02ff7812 */ /* 0x000fe2000780c0ff */
[----:B------:R-:W-:Y:S01]  /*7730*/  BSSY B0, `(.L_x_79) ;  /* 0x00000e2000007945 */ /* 0x000fe20003800000 */
[----:B------:R-:W-:Y:S01]  /*7740*/  MOV R4, 0x1 ;  /* 0x0000000100047802 */ /* 0x000fe20000000f00 */
[----:B------:R-:W-:Y:S01]  /*7750*/  IMAD.MOV.U32 R5, RZ, RZ, RZ ;  /* 0x000000ffff057224 */ /* 0x000fe200078e00ff */
[----:B------:R-:W-:Y:S01]  /*7760*/  PLOP3.LUT P0, PT, P0, P2, PT, 0x2a, 0x0 ;  /* 0x000000000000781c */ /* 0x000fe20000704572 */
[----:B------:R-:W-:Y:S01]  /*7770*/  ULOP3.LUT UR5, UR48, 0x2, URZ, 0xfc, !UPT ;  /* 0x0000000230057892 */ /* 0x000fe2000f8efc3f */
[----:B------:R-:W-:Y:S01]  /*7780*/  MOV R0, 0x1 ;  /* 0x0000000100007802 */ /* 0x000fe20000000f00 */
[----:B------:R-:W-:Y:S01]  /*7790*/  ULDC.64 UR6, c[0x0][0x198] ;  /* 0x0000660000067ab9 */ /* 0x000fe20000000a00 */
[----:B------:R-:W-:-:S09]  /*77a0*/  ULDC UR14, c[0x0][0xc] ;  /* 0x00000300000e7ab9 */ /* 0x000fd20000000800 */
.L_x_106:
[----:B------:R-:W1:Y:S01]  /*77b0*/  LDC R2, c[0x0][0xa04] ;  /* 0x00028100ff027b82 */ /* 0x000e620000000800 */
[----:B------:R-:W-:-:S07]  /*77c0*/  UMOV UR4, 0xffffffff ;  /* 0xffffffff00047882 */ /* 0x000fce0000000000 */
        /* <DEDUP_REMOVED lines=9> */
[----:B-1----:R-:W-:-:S04]  /*7860*/  @P3 IMAD.HI.U32 R10, R17, R6, RZ ;  /* 0x00000006110a3227 */ /* 0x002fc800078e00ff */
[----:B------:R-:W-:Y:S01]  /*7870*/  IMAD.MOV.U32 R6, RZ, RZ, R17 ;  /* 0x000000ffff067224 */ /* 0x000fe200078e0011 */
[----:B------:R-:W-:-:S04]  /*7880*/  @P3 SHF.R.U32.HI R6, RZ, R7, R10 ;  /* 0x00000007ff063219 */ /* 0x000fc8000001160a */
[----:B------:R-:W-:Y:S01]  /*7890*/  MOV R7, R6 ;  /* 0x0000000600077202 */ /* 0x000fe20000000f00 */
[----:B--2---:R-:W-:-:S05]  /*78a0*/  @P4 IMAD.HI.U32 R9, R6, R9, RZ ;  /* 0x0000000906094227 */ /* 0x004fca00078e00ff */
[----:B---3--:R-:W-:-:S05]  /*78b0*/  @P4 SHF.R.U32.HI R7, RZ, R12, R9 ;  /* 0x0000000cff074219 */ /* 0x008fca0000011609 */
[----:B------:R-:W-:Y:S02]  /*78c0*/  IMAD.MOV.U32 R9, RZ, RZ, R7 ;  /* 0x000000ffff097224 */ /* 0x000fe400078e0007 */
[----:B----4-:R-:W-:-:S05]  /*78d0*/  @P5 IMAD.HI.U32 R2, R7, R2, RZ ;  /* 0x0000000207025227 */ /* 0x010fca00078e00ff */
[----:B------:R-:W-:Y:S02]  /*78e0*/  @P5 SHF.R.U32.HI R9, RZ, R3, R2 ;  /* 0x00000003ff095219 */ /* 0x000fe40000011602 */
[----:B------:R-:W-:-:S05]  /*78f0*/  IADD3 R3, -R7, RZ, RZ ;  /* 0x000000ff07037210 */ /* 0x000fca0007ffe1ff */
[----:B------:R-:W-:Y:S02]  /*7900*/  IMAD R2, R11, R3, R6 ;  /* 0x000000030b027224 */ /* 0x000fe400078e0206 */
[----:B------:R-:W-:-:S04]  /*7910*/  IMAD.MOV R3, RZ, RZ, -R9 ;  /* 0x000000ffff037224 */ /* 0x000fc800078e0a09 */
[----:B------:R-:W-:Y:S01]  /*7920*/  IMAD R3, R8, R3, R7 ;  /* 0x0000000308037224 */ /* 0x000fe200078e0207 */
[----:B------:R-:W-:Y:S06]  /*7930*/  BRA.DIV UR4, `(.L_x_80) ;  /* 0x0000001204107947 */ /* 0x000fec000b800000 */
[----:B------:R-:W-:-:S13]  /*7940*/  ELECT P6, URZ, PT ;  /* 0x00000000003f782f */ /* 0x000fda00038c0000 */
.L_x_120:
[----:B------:R-:W1:Y:S01]  /*7950*/  LDC R6, c[0x0][0x28c] ;  /* 0x0000a300ff067b82 */ /* 0x000e620000000800 */
[----:B------:R-:W-:Y:S01]  /*7960*/  BSSY B1, `(.L_x_81) ;  /* 0x0000027000017945 */ /* 0x000fe20003800000 */
[----:B-1----:R-:W-:-:S13]  /*7970*/  ISETP.GT.AND P3, PT, R6, RZ, P6 ;  /* 0x000000ff0600720c */ /* 0x002fda0003764270 */
[----:B------:R-:W-:Y:S05]  /*7980*/  @!P3 BRA `(.L_x_82) ;  /* 0x000000000090b947 */ /* 0x000fea0003800000 */
[----:B------:R-:W1:Y:S01]  /*7990*/  S2R R8, SR_CgaCtaId ;  /* 0x0000000000087919 */ /* 0x000e620000008800 */
[----:B------:R-:W-:-:S04]  /*79a0*/  MOV R7, 0x400 ;  /* 0x0000040000077802 */ /* 0x000fc80000000f00 */
[----:B-1----:R-:W-:Y:S02]  /*79b0*/  LEA R10, R8, R7, 0x18 ;  /* 0x00000007080a7211 */ /* 0x002fe400078ec0ff */
[----:B------:R-:W-:Y:S02]  /*79c0*/  SHF.L.U32 R7, R0, 0x1f, RZ ;  /* 0x0000001f00077819 */ /* 0x000fe400000006ff */
[----:B------:R-:W-:-:S04]  /*79d0*/  LEA R8, R5, R10, 0x3 ;  /* 0x0000000a05087211 */ /* 0x000fc800078e18ff */
[----:B------:R-:W1:Y:S02]  /*79e0*/  SYNCS.PHASECHK.TRANS64.TRYWAIT P4, [R8+URZ+0x7228], R7 ;  /* 0x00722807080075a7 */ /* 0x000e64000808017f */
[----:B-1----:R-:W-:Y:S05]  /*79f0*/  @!P4 BRA `(.L_x_83) ;  /* 0x000000100000c947 */ /* 0x002fea0003800000 */
.L_x_121:
[----:B------:R-:W-:Y:S01]  /*7a00*/  UPRMT UR4, UR5, 0x9910, URZ ;  /* 0x0000991005047896 */ /* 0x000fe2000800003f */
[----:B-1----:R-:W-:-:S03]  /*7a10*/  @P2 IMAD.MOV.U32 R7, RZ, RZ, 0x1000 ;  /* 0x00001000ff072424 */ /* 0x002fc600078e00ff */
[----:B------:R-:W-:Y:S01]  /*7a20*/  UISETP.NE.AND UP0, UPT, UR4, 0x2, UPT ;  /* 0x000000020400788c */ /* 0x000fe2000bf05270 */
[----:B------:R1:W-:Y:S05]  /*7a30*/  @P2 SYNCS.ARRIVE.TRANS64 RZ, [R8+URZ+0x7200], R7 ;  /* 0x0072000708ff29a7 */ /* 0x0003ea000800003f */
[----:B------:R-:W-:-:S13]  /*7a40*/  PLOP3.LUT P4, PT, PT, PT, UP0, 0x80, 0x0 ;  /* 0x000000000000781c */ /* 0x000fda0003f8f008 */
[----:B-1----:R-:W-:Y:S05]  /*7a50*/  @P4 BRA `(.L_x_84) ;  /* 0x0000000000044947 */ /* 0x002fea0003800000 */
[----:B------:R-:W-:Y:S01]  /*7a60*/  BPT.TRAP 0x1 ;  /* 0x000000040000795c */ /* 0x000fe20000300000 */
.L_x_84:
[----:B------:R-:W-:Y:S05]  /*7a70*/  @P0 BRA `(.L_x_85) ;  /* 0x0000000000040947 */ /* 0x000fea0003800000 */
[----:B------:R-:W-:Y:S01]  /*7a80*/  BPT.TRAP 0x1 ;  /* 0x000000040000795c */ /* 0x000fe20000300000 */
.L_x_85:
[----:B------:R-:W-:Y:S01]  /*7a90*/  LEA R10, R5, R10, 0xc ;  /* 0x0000000a050a7211 */ /* 0x000fe200078e60ff */
[----:B------:R-:W-:Y:S01]  /*7aa0*/  UIADD3 UR16, UP0, UR6, 0x1f0, URZ ;  /* 0x000001f006107890 */ /* 0x000fe2000ff1e03f */
[----:B------:R-:W-:Y:S01]  /*7ab0*/  R2UR UR9, R8 ;  /* 0x00000000080972ca */ /* 0x000fe200000e0000 */
[----:B------:R-:W-:Y:S01]  /*7ac0*/  UMOV UR18, 0x0 ;  /* 0x0000000000127882 */ /* 0x000fe20000000000 */
[----:B------:R-:W-:Y:S01]  /*7ad0*/  R2UR UR8, R10 ;  /* 0x000000000a0872ca */ /* 0x000fe200000e0000 */
[----:B------:R-:W-:Y:S01]  /*7ae0*/  UIADD3.X UR17, URZ, UR7, URZ, UP0, !UPT ;  /* 0x000000073f117290 */ /* 0x000fe200087fe43f */
[----:B------:R-:W-:Y:S01]  /*7af0*/  R2UR UR12, R2 ;  /* 0x00000000020c72ca */ /* 0x000fe200000e0000 */
[----:B------:R-:W-:Y:S01]  /*7b00*/  UMOV UR19, 0x10000000 ;  /* 0x1000000000137882 */ /* 0x000fe20000000000 */
[----:B------:R-:W-:Y:S01]  /*7b10*/  R2UR UR13, R3 ;  /* 0x00000000030d72ca */ /* 0x000fe200000e0000 */
[----:B------:R-:W-:Y:S01]  /*7b20*/  UMOV UR10, URZ ;  /* 0x0000003f000a7c82 */ /* 0x000fe20008000000 */
[----:B------:R-:W-:Y:S01]  /*7b30*/  UMOV UR11, URZ ;  /* 0x0000003f000b7c82 */ /* 0x000fe20008000000 */
[----:B------:R-:W-:-:S04]  /*7b40*/  VIADD R5, R5, 0x1 ;  /* 0x0000000105057836 */ /* 0x000fc80000000000 */
[----:B------:R-:W-:Y:S01]  /*7b50*/  UIADD3 UR9, UR9, 0x7200, URZ ;  /* 0x0000720009097890 */ /* 0x000fe2000fffe03f */
[----:B------:R-:W-:Y:S01]  /*7b60*/  ISETP.NE.AND P4, PT, R5, 0x5, PT ;  /* 0x000000050500780c */ /* 0x000fe20003f85270 */
[----:B------:R-:W-:-:S03]  /*7b70*/  UIADD3 UR8, UR8, 0x1000, URZ ;  /* 0x0000100008087890 */ /* 0x000fc6000fffe03f */
[----:B------:R-:W-:Y:S02]  /*7b80*/  SEL R7, RZ, 0x1, P4 ;  /* 0x00000001ff077807 */ /* 0x000fe40002000000 */
[----:B------:R-:W-:Y:S02]  /*7b90*/  SEL R5, R5, RZ, P4 ;  /* 0x000000ff05057207 */ /* 0x000fe40002000000 */
[----:B------:R-:W-:Y:S02]  /*7ba0*/  LOP3.LUT R0, R0, R7, RZ, 0x3c, !PT ;  /* 0x0000000700007212 */ /* 0x000fe400078e3cff */
[----:B------:R1:W-:Y:S02]  /*7bb0*/  UTMALDG.4D [UR8], [UR16], desc[UR18] ;  /* 0x00001208100075b4 */ /* 0x0003e40008019000 */
[----:B-1----:R-:W-:-:S03]  /*7bc0*/  NOP ;  /* 0x0000000000007918 */ /* 0x002fc60000000000 */
.L_x_82:
[----:B------:R-:W-:Y:S05]  /*7bd0*/  BSYNC B1 ;  /* 0x0000000000017941 */ /* 0x000fea0003800000 */
.L_x_81:
        /* <DEDUP_REMOVED lines=10> */
.L_x_87:
[----:B------:R-:W-:Y:S05]  /*7c80*/  BSYNC B1 ;  /* 0x0000000000017941 */ /* 0x000fea0003800000 */
.L_x_86:
[----:B------:R-:W-:Y:S01]  /*7c90*/  BSSY B1, `(.L_x_89) ;  /* 0x0000028000017945 */ /* 0x000fe20003800000 */
[----:B------:R-:W-:-:S03]  /*7ca0*/  MOV R9, RZ ;  /* 0x000000ff00097202 */ /* 0x000fc60000000f00 */
[----:B------:R-:W-:Y:S05]  /*7cb0*/  @!P3 BRA `(.L_x_90) ;  /* 0x000000000094b947 */ /* 0x000fea0003800000 */
[----:B-1----:R-:W1:Y:S01]  /*7cc0*/  S2R R7, SR_CgaCtaId ;  /* 0x0000000000077919 */ /* 0x002e620000008800 */
[----:B------:R-:W-:Y:S02]  /*7cd0*/  MOV R4, 0x400 ;  /* 0x0000040000047802 */ /* 0x000fe40000000f00 */
[----:B------:R-:W-:Y:S02]  /*7ce0*/  SHF.L.U32 R8, R0, 0x1f, RZ ;  /* 0x0000001f00087819 */ /* 0x000fe400000006ff */
[----:B-1----:R-:W-:-:S05]  /*7cf0*/  LEA R4, R7, R4, 0x18 ;  /* 0x0000000407047211 */ /* 0x002fca00078ec0ff */
[----:B------:R-:W-:-:S04]  /*7d00*/  IMAD R7, R5, 0x8, R4 ;  /* 0x0000000805077824 */ /* 0x000fc800078e0204 */
[----:B------:R-:W1:Y:S02]  /*7d10*/  SYNCS.PHASECHK.TRANS64.TRYWAIT P3, [R7+URZ+0x7228], R8 ;  /* 0x00722808070075a7 */ /* 0x000e64000806017f */
[----:B-1----:R-:W-:Y:S05]  /*7d20*/  @!P3 BRA `(.L_x_91) ;  /* 0x0000000c005cb947 */ /* 0x002fea0003800000 */
.L_x_122:
[----:B------:R-:W-:Y:S01]  /*7d30*/  UPRMT UR4, UR5, 0x9910, URZ ;  /* 0x0000991005047896 */ /* 0x000fe2000800003f */
[----:B-1----:R-:W-:-:S03]  /*7d40*/  @P2 MOV R8, 0x1000 ;  /* 0x0000100000082802 */ /* 0x002fc60000000f00 */
[----:B------:R-:W-:Y:S01]  /*7d50*/  UISETP.NE.AND UP0, UPT, UR4, 0x2, UPT ;  /* 0x000000020400788c */ /* 0x000fe2000bf05270 */
[----:B------:R1:W-:Y:S05]  /*7d60*/  @P2 SYNCS.ARRIVE.TRANS64 RZ, [R7+URZ+0x7200], R8 ;  /* 0x0072000807ff29a7 */ /* 0x0003ea000800003f */
[----:B------:R-:W-:-:S13]  /*7d70*/  PLOP3.LUT P3, PT, PT, PT, UP0, 0x80, 0x0 ;  /* 0x000000000000781c */ /* 0x000fda0003f6f008 */
[----:B-1----:R-:W-:Y:S05]  /*7d80*/  @P3 BRA `(.L_x_92) ;  /* 0x0000000000043947 */ /* 0x002fea0003800000 */
[----:B------:R-:W-:Y:S01]  /*7d90*/  BPT.TRAP 0x1 ;  /* 0x000000040000795c */ /* 0x000fe20000300000 */
.L_x_92:
[----:B------:R-:W-:Y:S05]  /*7da0*/  @P0 BRA `(.L_x_93) ;  /* 0x0000000000040947 */ /* 0x000fea0003800000 */
[----:B------:R-:W-:Y:S01]  /*7db0*/  BPT.TRAP 0x1 ;  /* 0x000000040000795c */ /* 0x000fe20000300000 */
.L_x_93:
[----:B------:R-:W-:Y:S01]  /*7dc0*/  IMAD R4, R5, 0x1000, R4 ;  /* 0x0000100005047824 */ /* 0x000fe200078e0204 */
[----:B------:R-:W-:Y:S01]  /*7dd0*/  R2UR UR9, R7 ;  /* 0x00000000070972ca */ /* 0x000fe200000e0000 */
[----:B------:R-:W-:Y:S01]  /*7de0*/  UIADD3 UR16, UP0, UR6, 0x2f0, URZ ;  /* 0x000002f006107890 */ /* 0x000fe2000ff1e03f */
[----:B------:R-:W-:Y:S01]  /*7df0*/  R2UR UR12, R2 ;  /* 0x00000000020c72ca */ /* 0x000fe200000e0000 */
[----:B------:R-:W-:Y:S01]  /*7e00*/  UMOV UR18, 0x0 ;  /* 0x0000000000127882 */ /* 0x000fe20000000000 */
[----:B------:R-:W-:Y:S01]  /*7e10*/  R2UR UR8, R4 ;  /* 0x00000000040872ca */ /* 0x000fe200000e0000 */
[----:B------:R-:W-:Y:S01]  /*7e20*/  UIADD3.X UR17, URZ, UR7, URZ, UP0, !UPT ;  /* 0x000000073f117290 */ /* 0x000fe200087fe43f */
[----:B------:R-:W-:Y:S01]  /*7e30*/  R2UR UR13, R3 ;  /* 0x00000000030d72ca */ /* 0x000fe200000e0000 */
[----:B------:R-:W-:Y:S01]  /*7e40*/  UMOV UR19, 0x10000000 ;  /* 0x1000000000137882 */ /* 0x000fe20000000000 */
[----:B------:R-:W-:Y:S01]  /*7e50*/  UMOV UR10, URZ ;  /* 0x0000003f000a7c82 */ /* 0x000fe20008000000 */
[----:B------:R-:W-:Y:S01]  /*7e60*/  UMOV UR11, URZ ;  /* 0x0000003f000b7c82 */ /* 0x000fe20008000000 */
[----:B------:R-:W-:Y:S01]  /*7e70*/  IADD3 R5, R5, 0x1, RZ ;  /* 0x0000000105057810 */ /* 0x000fe20007ffe0ff */
[----:B------:R-:W-:-:S02]  /*7e80*/  IMAD.MOV.U32 R9, RZ, RZ, 0x1 ;  /* 0x00000001ff097424 */ /* 0x000fc400078e00ff */
[----:B------:R-:W-:Y:S01]  /*7e90*/  UIADD3 UR9, UR9, 0x7200, URZ ;  /* 0x0000720009097890 */ /* 0x000fe2000fffe03f */
[----:B------:R-:W-:-:S03]  /*7ea0*/  ISETP.NE.AND P3, PT, R5, 0x5, PT ;  /* 0x000000050500780c */ /* 0x000fc60003f65270 */
[----:B------:R-:W-:Y:S01]  /*7eb0*/  UIADD3 UR8, UR8, 0x1000, URZ ;  /* 0x0000100008087890 */ /* 0x000fe2000fffe03f */
[----:B------:R-:W-:Y:S02]  /*7ec0*/  SEL R7, RZ, 0x1, P3 ;  /* 0x00000001ff077807 */ /* 0x000fe40001800000 */
[----:B------:R-:W-:Y:S02]  /*7ed0*/  SEL R5, R5, RZ, P3 ;  /* 0x000000ff05057207 */ /* 0x000fe40001800000 */
[----:B------:R-:W-:-:S04]  /*7ee0*/  LOP3.LUT R0, R0, R7, RZ, 0x3c, !PT ;  /* 0x0000000700007212 */ /* 0x000fc800078e3cff */
[----:B------:R2:W-:Y:S02]  /*7ef0*/  UTMALDG.4D [UR8], [UR16], desc[UR18] ;  /* 0x00001208100075b4 */ /* 0x0005e40008019000 */
[----:B--2---:R-:W-:Y:S01]  /*7f00*/  NOP ;  /* 0x0000000000007918 */ /* 0x004fe20000000000 */
.L_x_90:
[----:B------:R-:W-:Y:S05]  /*7f10*/  BSYNC B1 ;  /* 0x0000000000017941 */ /* 0x000fea0003800000 */
.L_x_89:
[----:B------:R-:W-:-:S13]  /*7f20*/  ISETP.GE.AND P3, PT, R6, 0x81, PT ;  /* 0x000000810600780c */ /* 0x000fda0003f66270 */
[----:B------:R-:W-:Y:S05]  /*7f30*/  @!P3 BRA `(.L_x_94) ;  /* 0x000000040070b947 */ /* 0x000fea0003800000 */
[----:B------:R-:W-:Y:S01]  /*7f40*/  IADD3 R6, R6, 0x7f, RZ ;  /* 0x0000007f06067810 */ /* 0x000fe20007ffe0ff */
[----:B------:R-:W-:Y:S03]  /*7f50*/  BSSY B1, `(.L_x_94) ;  /* 0x000005a000017945 */ /* 0x000fe60003800000 */
[----:B-1----:R-:W-:-:S04]  /*7f60*/  SHF.R.S32.HI R7, RZ, 0x1f, R6 ;  /* 0x0000001fff077819 */ /* 0x002fc80000011406 */
[----:B------:R-:W-:-:S04]  /*7f70*/  LEA.HI R7, R7, R6, RZ, 0x7 ;  /* 0x0000000607077211 */ /* 0x000fc800078f38ff */
[----:B------:R-:W-:-:S05]  /*7f80*/  SHF.R.S32.HI R7, RZ, 0x7, R7 ;  /* 0x00000007ff077819 */ /* 0x000fca0000011407 */
[----:B------:R-:W-:-:S07]  /*7f90*/  IMAD.SHL.U32 R4, R7, 0x2, RZ ;  /* 0x0000000207047824 */ /* 0x000fce00078e00ff */
.L_x_105:
[----:B------:R-:W-:Y:S04]  /*7fa0*/  BSSY B2, `(.L_x_95) ;  /* 0x0000027000027945 */ /* 0x000fe80003800000 */
[----:B------:R-:W-:Y:S05]  /*7fb0*/  @!P6 BRA `(.L_x_96) ;  /* 0x000000000094e947 */ /* 0x000fea0003800000 */
[----:B------:R-:W1:Y:S01]  /*7fc0*/  S2R R7, SR_CgaCtaId ;  /* 0x0000000000077919 */ /* 0x000e620000008800 */
[----:B------:R-:W-:Y:S02]  /*7fd0*/  MOV R6, 0x400 ;  /* 0x0000040000067802 */ /* 0x000fe40000000f00 */
[----:B------:R-:W-:Y:S02]  /*7fe0*/  SHF.L.U32 R8, R0, 0x1f, RZ ;  /* 0x0000001f00087819 */ /* 0x000fe400000006ff */
[----:B-1----:R-:W-:-:S04]  /*7ff0*/  LEA R6, R7, R6, 0x18 ;  /* 0x0000000607067211 */ /* 0x002fc800078ec0ff */
[----:B------:R-:W-:-:S04]  /*8000*/  LEA R7, R5, R6, 0x3 ;  /* 0x0000000605077211 */ /* 0x000fc800078e18ff */
[----:B------:R-:W1:Y:S02]  /*8010*/  SYNCS.PHASECHK.TRANS64.TRYWAIT P3, [R7+URZ+0x7228], R8 ;  /* 0x00722808070075a7 */ /* 0x000e64000806017f */
[----:B-1----:R-:W-:Y:S05]  /*8020*/  @!P3 BRA `(.L_x_97) ;  /* 0x0000000800b0b947 */ /* 0x002fea0003800000 */
.L_x_123:
[----:B------:R-:W-:Y:S01]  /*8030*/  UPRMT UR4, UR5, 0x9910, URZ ;  /* 0x0000991005047896 */ /* 0x000fe2000800003f */
[----:B-1----:R-:W-:-:S03]  /*8040*/  @P2 IMAD.MOV.U32 R8, RZ, RZ, 0x1000 ;  /* 0x00001000ff082424 */ /* 0x002fc600078e00ff */
[----:B------:R-:W-:Y:S01]  /*8050*/  UISETP.NE.AND UP0, UPT, UR4, 0x2, UPT ;  /* 0x000000020400788c */ /* 0x000fe2000bf05270 */
[----:B------:R1:W-:Y:S05]  /*8060*/  @P2 SYNCS.ARRIVE.TRANS64 RZ, [R7+URZ+0x7200], R8 ;  /* 0x0072000807ff29a7 */ /* 0x0003ea000800003f */
[----:B------:R-:W-:-:S13]  /*8070*/  PLOP3.LUT P3, PT, PT, PT, UP0, 0x80, 0x0 ;  /* 0x000000000000781c */ /* 0x000fda0003f6f008 */
[----:B-1----:R-:W-:Y:S05]  /*8080*/  @P3 BRA `(.L_x_98) ;  /* 0x0000000000043947 */ /* 0x002fea0003800000 */
[----:B------:R-:W-:Y:S01]  /*8090*/  BPT.TRAP 0x1 ;  /* 0x000000040000795c */ /* 0x000fe20000300000 */
.L_x_98:
[----:B------:R-:W-:Y:S05]  /*80a0*/  @P0 BRA `(.L_x_99) ;  /* 0x0000000000040947 */ /* 0x000fea0003800000 */
[----:B------:R-:W-:Y:S01]  /*80b0*/  BPT.TRAP 0x1 ;  /* 0x000000040000795c */ /* 0x000fe20000300000 */
.L_x_99:
        /* <DEDUP_REMOVED lines=10> */
[----:B------:R-:W-:Y:S01]  /*8160*/  R2UR UR13, R3 ;  /* 0x00000000030d72ca */ /* 0x000fe200000e0000 */
[----:B------:R-:W-:-:S04]  /*8170*/  VIADD R5, R5, 0x1 ;  /* 0x0000000105057836 */ /* 0x000fc80000000000 */
[----:B------:R-:W-:Y:S01]  /*8180*/  UIADD3 UR9, UR9, 0x7200, URZ ;  /* 0x0000720009097890 */ /* 0x000fe2000fffe03f */
[C---:B------:R-:W-:Y:S01]  /*8190*/  ISETP.NE.AND P3, PT, R5.reuse, 0x5, PT ;  /* 0x000000050500780c */ /* 0x040fe20003f65270 */
[----:B------:R-:W-:Y:S02]  /*81a0*/  UIADD3 UR8, UR8, 0x1000, URZ ;  /* 0x0000100008087890 */ /* 0x000fe4000fffe03f */
[----:B------:R-:W-:Y:S01]  /*81b0*/  USHF.L.U32 UR11, UR11, 0x7, URZ ;  /* 0x000000070b0b7899 */ /* 0x000fe2000800063f */
[----:B------:R-:W-:Y:S02]  /*81c0*/  SEL R7, RZ, 0x1, P3 ;  /* 0x00000001ff077807 */ /* 0x000fe40001800000 */
[----:B------:R-:W-:Y:S02]  /*81d0*/  SEL R5, R5, RZ, P3 ;  /* 0x000000ff05057207 */ /* 0x000fe40001800000 */
[----:B------:R-:W-:-:S04]  /*81e0*/  LOP3.LUT R0, R0, R7, RZ, 0x3c, !PT ;  /* 0x0000000700007212 */ /* 0x000fc800078e3cff */
[----:B------:R1:W-:Y:S02]  /*81f0*/  UTMALDG.4D [UR8], [UR16], desc[UR18] ;  /* 0x00001208100075b4 */ /* 0x0003e40008019000 */
[----:B-1----:R-:W-:Y:S01]  /*8200*/  NOP ;  /* 0x0000000000007918 */ /* 0x002fe20000000000 */
.L_x_96:
[----:B------:R-:W-:Y:S05]  /*8210*/  BSYNC B2 ;  /* 0x0000000000027941 */ /* 0x000fea0003800000 */
.L_x_95:
[----:B------:R-:W-:Y:S01]  /*8220*/  ISETP.LT.OR P3, PT, R4, 0x4, !P6 ;  /* 0x000000040400780c */ /* 0x000fe20007761670 */
[----:B------:R-:W-:-:S12]  /*8230*/  BSSY B2, `(.L_x_100) ;  /* 0x0000028000027945 */ /* 0x000fd80003800000 */
[----:B------:R-:W-:Y:S05]  /*8240*/  @P3 BRA `(.L_x_101) ;  /* 0x0000000000983947 */ /* 0x000fea0003800000 */
[----:B------:R-:W1:Y:S01]  /*8250*/  S2R R7, SR_CgaCtaId ;  /* 0x0000000000077919 */ /* 0x000e620000008800 */
[----:B------:R-:W-:Y:S02]  /*8260*/  MOV R6, 0x400 ;  /* 0x0000040000067802 */ /* 0x000fe40000000f00 */
[----:B------:R-:W-:Y:S02]  /*8270*/  SHF.L.U32 R8, R0, 0x1f, RZ ;  /* 0x0000001f00087819 */ /* 0x000fe400000006ff */
[----:B-1----:R-:W-:-:S04]  /*8280*/  LEA R6, R7, R6, 0x18 ;  /* 0x0000000607067211 */ /* 0x002fc800078ec0ff */
[----:B------:R-:W-:-:S04]  /*8290*/  LEA R7, R5, R6, 0x3 ;  /* 0x0000000605077211 */ /* 0x000fc800078e18ff */
[----:B------:R-:W1:Y:S02]  /*82a0*/  SYNCS.PHASECHK.TRANS64.TRYWAIT P3, [R7+URZ+0x7228], R8 ;  /* 0x00722808070075a7 */ /* 0x000e64000806017f */
[----:B-1----:R-:W-:Y:S05]  /*82b0*/  @!P3 BRA `(.L_x_102) ;  /* 0x000000080020b947 */ /* 0x002fea0003800000 */
.L_x_124:
[----:B------:R-:W-:Y:S01]  /*82c0*/  UPRMT UR4, UR5, 0x9910, URZ ;  /* 0x0000991005047896 */ /* 0x000fe2000800003f */
[----:B-1----:R-:W-:-:S03]  /*82d0*/  @P1 IMAD.MOV.U32 R8, RZ, RZ, 0x1000 ;  /* 0x00001000ff081424 */ /* 0x002fc600078e00ff */
[----:B------:R-:W-:Y:S01]  /*82e0*/  UISETP.NE.AND UP0, UPT, UR4, 0x2, UPT ;  /* 0x000000020400788c */ /* 0x000fe2000bf05270 */
[----:B------:R1:W-:Y:S05]  /*82f0*/  @P1 SYNCS.ARRIVE.TRANS64 RZ, [R7+URZ+0x7200], R8 ;  /* 0x0072000807ff19a7 */ /* 0x0003ea000800003f */
[----:B------:R-:W-:-:S13]  /*8300*/  PLOP3.LUT P3, PT, PT, PT, UP0, 0x80, 0x0 ;  /* 0x000000000000781c */ /* 0x000fda0003f6f008 */
[----:B-1----:R-:W-:Y:S05]  /*8310*/  @P3 BRA `(.L_x_103) ;  /* 0x0000000000043947 */ /* 0x002fea0003800000 */
[----:B------:R-:W-:Y:S01]  /*8320*/  BPT.TRAP 0x1 ;  /* 0x000000040000795c */ /* 0x000fe20000300000 */
.L_x_103:
[----:B------:R-:W-:Y:S05]  /*8330*/  @P0 BRA `(.L_x_104) ;  /* 0x0000000000040947 */ /* 0x000fea0003800000 */
[----:B------:R-:W-:Y:S01]  /*8340*/  BPT.TRAP 0x1 ;  /* 0x000000040000795c */ /* 0x000fe20000300000 */
.L_x_104:
        /* <DEDUP_REMOVED lines=11> */
[----:B------:R-:W-:Y:S01]  /*8400*/  VIADD R5, R5, 0x1 ;  /* 0x0000000105057836 */ /* 0x000fe20000000000 */
[----:B------:R-:W-:-:S03]  /*8410*/  IADD3 R9, R9, 0x1, RZ ;  /* 0x0000000109097810 */ /* 0x000fc60007ffe0ff */
        /* <DEDUP_REMOVED lines=9> */
.L_x_101:
[----:B------:R-:W-:Y:S05]  /*84b0*/  BSYNC B2 ;  /* 0x0000000000027941 */ /* 0x000fea0003800000 */
.L_x_100:
[C---:B------:R-:W-:Y:S01]  /*84c0*/  ISETP.GT.AND P3, PT, R4.reuse, 0x4, PT ;  /* 0x000000040400780c */ /* 0x040fe20003f64270 */
[----:B------:R-:W-:-:S12]  /*84d0*/  VIADD R4, R4, 0xfffffffe ;  /* 0xfffffffe04047836 */ /* 0x000fd80000000000 */
[----:B------:R-:W-:Y:S05]  /*84e0*/  @P3 BRA `(.L_x_105) ;  /* 0xfffffff800ac3947 */ /* 0x000fea000383ffff */
[----:B------:R-:W-:Y:S05]  /*84f0*/  BSYNC B1 ;  /* 0x0000000000017941 */ /* 0x000fea0003800000 */
.L_x_94:
[----:B------:R-:W-:Y:S01]  /*8500*/  IADD3 R17, R17, UR14, RZ ;  /* 0x0000000e11117c10 */ /* 0x000fe2000fffe0ff */
[----:B------:R-:W-:Y:S01]  /*8510*/  ULDC UR4, c[0x0][0xa00] ;  /* 0x0002800000047ab9 */ /* 0x000fe20000000800 */
[----:B-1----:R-:W-:Y:S02]  /*8520*/  PRMT R4, RZ, 0x7610, R4 ;  /* 0x00007610ff047816 */ /* 0x002fe40000000004 */
[----:B------:R-:W-:-:S13]  /*8530*/  ISETP.GE.AND P3, PT, R17, UR4, PT ;  /* 0x0000000411007c0c */ /* 0x000fda000bf66270 */
[----:B------:R-:W-:Y:S05]  /*8540*/  @!P3 BRA `(.L_x_106) ;  /* 0xfffffff00098b947 */ /* 0x000fea000383ffff */
[----:B------:R-:W-:Y:S05]  /*8550*/  BSYNC B0 ;  /* 0x0000000000007941 */ /* 0x000fea0003800000 */
.L_x_79:
[----:B------:R-:W-:Y:S05]  /*8560*/  EXIT ;  /* 0x000000000000794d */ /* 0x000fea0003800000 */
.L_x_17:
[----:B-1----:R-:W-:-:S04]  /*8570*/  IMAD.U32 R3, RZ, RZ, UR5 ;  /* 0x00000005ff037e24 */ /* 0x002fc8000f8e00ff */
[----:B------:R1:W2:Y:S03]  /*8580*/  SYNCS.PHASECHK.TRANS64.TRYWAIT P1, [R3+URZ+0x7250], R0 ;  /* 0x00725000030075a7 */ /* 0x0002a6000802017f */
[----:B--2---:R-:W-:Y:S05]  /*8590*/  @!P1 NANOSLEEP.SYNCS 0x989680 ;  /* 0x009896800000995d */ /* 0x004fea0003900000 */
[----:B------:R-:W2:Y:S02]  /*85a0*/  @!P1 SYNCS.PHASECHK.TRANS64 P1, [R3+URZ+0x7250], R0 ;  /* 0x00725000030095a7 */ /* 0x000ea4000802007f */
[----:B--2---:R-:W-:Y:S05]  /*85b0*/  @!P1 BRA `(.L_x_17) ;  /* 0xfffffffc00ec9947 */ /* 0x004fea000383ffff */
[----:B------:R-:W-:Y:S05]  /*85c0*/  BRA `(.L_x_107) ;  /* 0xffffff8c00147947 */ /* 0x000fea000383ffff */
.L_x_19:
[----:B-1----:R-:W-:-:S04]  /*85d0*/  MOV R5, UR11 ;  /* 0x0000000b00057c02 */ /* 0x002fc80008000f00 */
[----:B------:R1:W2:Y:S03]  /*85e0*/  SYNCS.PHASECHK.TRANS64.TRYWAIT P1, [R5+URZ+0x7200], R0 ;  /* 0x00720000050075a7 */ /* 0x0002a6000802017f */
[----:B--2---:R-:W-:Y:S05]  /*85f0*/  @!P1 NANOSLEEP.SYNCS 0x989680 ;  /* 0x009896800000995d */ /* 0x004fea0003900000 */
[----:B------:R-:W2:Y:S02]  /*8600*/  @!P1 SYNCS.PHASECHK.TRANS64 P1, [R5+URZ+0x7200], R0 ;  /* 0x00720000050095a7 */ /* 0x000ea4000802007f */
[----:B--2---:R-:W-:Y:S05]  /*8610*/  @!P1 BRA `(.L_x_19) ;  /* 0xfffffffc00ec9947 */ /* 0x004fea000383ffff */
[----:B------:R-:W-:Y:S05]  /*8620*/  BRA `(.L_x_108) ;  /* 0xffffff8c00287947 */ /* 0x000fea000383ffff */
.L_x_20:
[----:B-1----:R-:W-:-:S04]  /*8630*/  IMAD.U32 R0, RZ, RZ, UR8 ;  /* 0x00000008ff007e24 */ /* 0x002fc8000f8e00ff */
[----:B------:R1:W2:Y:S03]  /*8640*/  SYNCS.PHASECHK.TRANS64.TRYWAIT P1, [R0+URZ+-0x8], R3 ;  /* 0xfffff803000075a7 */ /* 0x0002a6000802017f */
[----:B--2---:R-:W-:Y:S05]  /*8650*/  @!P1 NANOSLEEP.SYNCS 0x989680 ;  /* 0x009896800000995d */ /* 0x004fea0003900000 */
[----:B------:R-:W2:Y:S02]  /*8660*/  @!P1 SYNCS.PHASECHK.TRANS64 P1, [R0+URZ+-0x8], R3 ;  /* 0xfffff803000095a7 */ /* 0x000ea4000802007f */
[----:B--2---:R-:W-:Y:S05]  /*8670*/  @!P1 BRA `(.L_x_20) ;  /* 0xfffffffc00ec9947 */ /* 0x004fea000383ffff */
[----:B------:R-:W-:Y:S05]  /*8680*/  BRA `(.L_x_109) ;  /* 0xffffff8c00187947 */ /* 0x000fea000383ffff */
.L_x_22:
[----:B-1----:R-:W-:-:S04]  /*8690*/  MOV R3, UR6 ;  /* 0x0000000600037c02 */ /* 0x002fc80008000f00 */
[----:B------:R1:W2:Y:S03]  /*86a0*/  SYNCS.PHASECHK.TRANS64.TRYWAIT P1, [R3+URZ+0x7200], R0 ;  /* 0x00720000030075a7 */ /* 0x0002a6000802017f */
[----:B--2---:R-:W-:Y:S05]  /*86b0*/  @!P1 NANOSLEEP.SYNCS 0x989680 ;  /* 0x009896800000995d */ /* 0x004fea0003900000 */
[----:B------:R-:W2:Y:S02]  /*86c0*/  @!P1 SYNCS.PHASECHK.TRANS64 P1, [R3+URZ+0x7200], R0 ;  /* 0x00720000030095a7 */ /* 0x000ea4000802007f */
[----:B--2---:R-:W-:Y:S05]  /*86d0*/  @!P1 BRA `(.L_x_22) ;  /* 0xfffffffc00ec9947 */ /* 0x004fea000383ffff */
[----:B------:R-:W-:Y:S05]  /*86e0*/  BRA `(.L_x_110) ;  /* 0xffffffa800f87947 */ /* 0x000fea000383ffff */
.L_x_27:
[----:B-1----:R-:W-:-:S04]  /*86f0*/  IMAD.U32 R5, RZ, RZ, UR6 ;  /* 0x00000006ff057e24 */ /* 0x002fc8000f8e00ff */
[----:B------:R1:W2:Y:S03]  /*8700*/  SYNCS.PHASECHK.TRANS64.TRYWAIT P2, [R5+URZ+0x7200], R4 ;  /* 0x00720004050075a7 */ /* 0x0002a6000804017f */
[----:B--2---:R-:W-:Y:S05]  /*8710*/  @!P2 NANOSLEEP.SYNCS 0x989680 ;  /* 0x009896800000a95d */ /* 0x004fea0003900000 */
[----:B------:R-:W2:Y:S02]  /*8720*/  @!P2 SYNCS.PHASECHK.TRANS64 P2, [R5+URZ+0x7200], R4 ;  /* 0x007200040500a5a7 */ /* 0x000ea4000804007f */
[----:B--2---:R-:W-:Y:S05]  /*8730*/  @!P2 BRA `(.L_x_27) ;  /* 0xfffffffc00eca947 */ /* 0x004fea000383ffff */
[----:B------:R-:W-:Y:S05]  /*8740*/  BRA `(.L_x_111) ;  /* 0xffffffb000007947 */ /* 0x000fea000383ffff */
.L_x_31:
[----:B-1----:R-:W-:-:S04]  /*8750*/  MOV R6, UR6 ;  /* 0x0000000600067c02 */ /* 0x002fc80008000f00 */
[----:B------:R1:W2:Y:S03]  /*8760*/  SYNCS.PHASECHK.TRANS64.TRYWAIT P2, [R6+URZ+0x7200], R7 ;  /* 0x00720007060075a7 */ /* 0x0002a6000804017f */
[----:B--2---:R-:W-:Y:S05]  /*8770*/  @!P2 NANOSLEEP.SYNCS 0x989680 ;  /* 0x009896800000a95d */ /* 0x004fea0003900000 */
[----:B------:R-:W2:Y:S02]  /*8780*/  @!P2 SYNCS.PHASECHK.TRANS64 P2, [R6+URZ+0x7200], R7 ;  /* 0x007200070600a5a7 */ /* 0x000ea4000804007f */
[----:B--2---:R-:W-:Y:S05]  /*8790*/  @!P2 BRA `(.L_x_31) ;  /* 0xfffffffc00eca947 */ /* 0x004fea000383ffff */
[----:B------:R-:W-:Y:S05]  /*87a0*/  BRA `(.L_x_30) ;  /* 0xffffffd0003c7947 */ /* 0x000fea000383ffff */
.L_x_51:
[----:B-1----:R-:W-:-:S04]  /*87b0*/  IMAD.U32 R3, RZ, RZ, UR8 ;  /* 0x00000008ff037e24 */ /* 0x002fc8000f8e00ff */
[----:B------:R1:W2:Y:S03]  /*87c0*/  SYNCS.PHASECHK.TRANS64.TRYWAIT P1, [R3+URZ+0x8], R0 ;  /* 0x00000800030075a7 */ /* 0x0002a6000802017f */
[----:B--2---:R-:W-:Y:S05]  /*87d0*/  @!P1 NANOSLEEP.SYNCS 0x989680 ;  /* 0x009896800000995d */ /* 0x004fea0003900000 */
[----:B------:R-:W2:Y:S02]  /*87e0*/  @!P1 SYNCS.PHASECHK.TRANS64 P1, [R3+URZ+0x8], R0 ;  /* 0x00000800030095a7 */ /* 0x000ea4000802007f */
[----:B--2---:R-:W-:Y:S05]  /*87f0*/  @!P1 BRA `(.L_x_51) ;  /* 0xfffffffc00ec9947 */ /* 0x004fea000383ffff */
[----:B------:R-:W-:Y:S05]  /*8800*/  BRA `(.L_x_112) ;  /* 0xffffffd800f87947 */ /* 0x000fea000383ffff */
.L_x_64:
[----:B------:R-:W-:Y:S01]  /*8810*/  BSSY B1, `(.L_x_113) ;  /* 0x0000006000017945 */ /* 0x000fe20003800000 */
[----:B------:R-:W-:-:S07]  /*8820*/  MOV R15, 0xffffffff ;  /* 0xffffffff000f7802 */ /* 0x000fce0000000f00 */
[----:B------:R-:W-:Y:S05]  /*8830*/  WARPSYNC.COLLECTIVE R15, `(.L_x_114) ;  /* 0x000000000f0c7348 */ /* 0x000fea0003c00000 */
[----:B------:R-:W-:Y:S02]  /*8840*/  ELECT P6, UR62, PT ;  /* 0x00000000003e782f */ /* 0x000fe400038c0000 */
[----:B------:R-:W-:Y:S01]  /*8850*/  MOV R14, UR62 ;  /* 0x0000003e000e7c02 */ /* 0x000fe20008000f00 */
[----:B------:R-:W-:Y:S10]  /*8860*/  ENDCOLLECTIVE ;  /* 0x000000000000791b */ /* 0x000ff40003800000 */
.L_x_114:
[----:B------:R-:W-:Y:S05]  /*8870*/  BSYNC B1 ;  /* 0x0000000000017941 */ /* 0x000fea0003800000 */
.L_x_113:
[----:B------:R-:W-:Y:S05]  /*8880*/  BRA `(.L_x_115) ;  /* 0xffffffe800047947 */ /* 0x000fea000383ffff */
.L_x_67:
[----:B-1----:R1:W2:Y:S02]  /*8890*/  SYNCS.PHASECHK.TRANS64.TRYWAIT P2, [R7+URZ+0x7260], R6 ;  /* 0x00726006070075a7 */ /* 0x0022a4000804017f */
[----:B--2---:R-:W-:Y:S05]  /*88a0*/  @!P2 NANOSLEEP.SYNCS 0x989680 ;  /* 0x009896800000a95d */ /* 0x004fea0003900000 */
[----:B------:R-:W2:Y:S02]  /*88b0*/  @!P2 SYNCS.PHASECHK.TRANS64 P2, [R7+URZ+0x7260], R6 ;  /* 0x007260060700a5a7 */ /* 0x000ea4000804007f */
[----:B--2---:R-:W-:Y:S05]  /*88c0*/  @!P2 BRA `(.L_x_67) ;  /* 0xfffffffc00f0a947 */ /* 0x004fea000383ffff */
[----:B------:R-:W-:Y:S05]  /*88d0*/  BRA `(.L_x_116) ;  /* 0xffffffe800247947 */ /* 0x000fea000383ffff */
.L_x_72:
[----:B-1----:R1:W2:Y:S02]  /*88e0*/  SYNCS.PHASECHK.TRANS64.TRYWAIT P2, [R7+URZ+0x72b0], R4 ;  /* 0x0072b004070075a7 */ /* 0x0022a4000804017f */
[----:B--2---:R-:W-:Y:S05]  /*88f0*/  @!P2 NANOSLEEP.SYNCS 0x989680 ;  /* 0x009896800000a95d */ /* 0x004fea0003900000 */
[----:B------:R-:W2:Y:S02]  /*8900*/  @!P2 SYNCS.PHASECHK.TRANS64 P2, [R7+URZ+0x72b0], R4 ;  /* 0x0072b0040700a5a7 */ /* 0x000ea4000804007f */
[----:B--2---:R-:W-:Y:S05]  /*8910*/  @!P2 BRA `(.L_x_72) ;  /* 0xfffffffc00f0a947 */ /* 0x004fea000383ffff */
[----:B------:R-:W-:Y:S05]  /*8920*/  BRA `(.L_x_71) ;  /* 0xffffffe800b07947 */ /* 0x000fea000383ffff */
.L_x_75:
[----:B-1----:R1:W2:Y:S02]  /*8930*/  SYNCS.PHASECHK.TRANS64.TRYWAIT P2, [R4+URZ+0x7260], R9 ;  /* 0x00726009040075a7 */ /* 0x0022a4000804017f */
[----:B--2---:R-:W-:Y:S05]  /*8940*/  @!P2 NANOSLEEP.SYNCS 0x989680 ;  /* 0x009896800000a95d */ /* 0x004fea0003900000 */
[----:B------:R-:W2:Y:S02]  /*8950*/  @!P2 SYNCS.PHASECHK.TRANS64 P2, [R4+URZ+0x7260], R9 ;  /* 0x007260090400a5a7 */ /* 0x000ea4000804007f */
[----:B--2---:R-:W-:Y:S05]  /*8960*/  @!P2 BRA `(.L_x_75) ;  /* 0xfffffffc00f0a947 */ /* 0x004fea000383ffff */
[----:B------:R-:W-:Y:S05]  /*8970*/  BRA `(.L_x_117) ;  /* 0xffffffe800c47947 */ /* 0x000fea000383ffff */
.L_x_80:
[----:B------:R-:W-:Y:S01]  /*8980*/  BSSY B1, `(.L_x_118) ;  /* 0x0000006000017945 */ /* 0x000fe20003800000 */
[----:B------:R-:W-:-:S07]  /*8990*/  IMAD.MOV.U32 R15, RZ, RZ, -0x1 ;  /* 0xffffffffff0f7424 */ /* 0x000fce00078e00ff */
[----:B------:R-:W-:Y:S05]  /*89a0*/  WARPSYNC.COLLECTIVE R15, `(.L_x_119) ;  /* 0x000000000f0c7348 */ /* 0x000fea0003c00000 */
[----:B------:R-:W-:Y:S02]  /*89b0*/  ELECT P6, UR62, PT ;  /* 0x00000000003e782f */ /* 0x000fe400038c0000 */
[----:B------:R-:W-:Y:S01]  /*89c0*/  MOV R14, UR62 ;  /* 0x0000003e000e7c02 */ /* 0x000fe20008000f00 */
[----:B------:R-:W-:Y:S10]  /*89d0*/  ENDCOLLECTIVE ;  /* 0x000000000000791b */ /* 0x000ff40003800000 */
.L_x_119:
[----:B------:R-:W-:Y:S05]  /*89e0*/  BSYNC B1 ;  /* 0x0000000000017941 */ /* 0x000fea0003800000 */
.L_x_118:
[----:B------:R-:W-:Y:S05]  /*89f0*/  BRA `(.L_x_120) ;  /* 0xffffffec00d47947 */ /* 0x000fea000383ffff */
.L_x_83:
[----:B-1----:R1:W2:Y:S02]  /*8a00*/  SYNCS.PHASECHK.TRANS64.TRYWAIT P4, [R8+URZ+0x7228], R7 ;  /* 0x00722807080075a7 */ /* 0x0022a4000808017f */
[----:B--2---:R-:W-:Y:S05]  /*8a10*/  @!P4 NANOSLEEP.SYNCS 0x989680 ;  /* 0x009896800000c95d */ /* 0x004fea0003900000 */
[----:B------:R-:W2:Y:S02]  /*8a20*/  @!P4 SYNCS.PHASECHK.TRANS64 P4, [R8+URZ+0x7228], R7 ;  /* 0x007228070800c5a7 */ /* 0x000ea4000808007f */
[----:B--2---:R-:W-:Y:S05]  /*8a30*/  @!P4 BRA `(.L_x_83) ;  /* 0xfffffffc00f0c947 */ /* 0x004fea000383ffff */
[----:B------:R-:W-:Y:S05]  /*8a40*/  BRA `(.L_x_121) ;  /* 0xffffffec00ec7947 */ /* 0x000fea000383ffff */
.L_x_88:
[----:B-1----:R1:W2:Y:S02]  /*8a50*/  SYNCS.PHASECHK.TRANS64.TRYWAIT P4, [R4+URZ+0x72b0], R7 ;  /* 0x0072b007040075a7 */ /* 0x0022a4000808017f */
[----:B--2---:R-:W-:Y:S05]  /*8a60*/  @!P4 NANOSLEEP.SYNCS 0x989680 ;  /* 0x009896800000c95d */ /* 0x004fea0003900000 */
[----:B------:R-:W2:Y:S02]  /*8a70*/  @!P4 SYNCS.PHASECHK.TRANS64 P4, [R4+URZ+0x72b0], R7 ;  /* 0x0072b0070400c5a7 */ /* 0x000ea4000808007f */
[----:B--2---:R-:W-:Y:S05]  /*8a80*/  @!P4 BRA `(.L_x_88) ;  /* 0xfffffffc00f0c947 */ /* 0x004fea000383ffff */
[----:B------:R-:W-:Y:S05]  /*8a90*/  BRA `(.L_x_87) ;  /* 0xfffffff000787947 */ /* 0x000fea000383ffff */
.L_x_91:
[----:B-1----:R1:W2:Y:S02]  /*8aa0*/  SYNCS.PHASECHK.TRANS64.TRYWAIT P3, [R7+URZ+0x7228], R8 ;  /* 0x00722808070075a7 */ /* 0x0022a4000806017f */
[----:B--2---:R-:W-:Y:S05]  /*8ab0*/  @!P3 NANOSLEEP.SYNCS 0x989680 ;  /* 0x009896800000b95d */ /* 0x004fea0003900000 */
[----:B------:R-:W2:Y:S02]  /*8ac0*/  @!P3 SYNCS.PHASECHK.TRANS64 P3, [R7+URZ+0x7228], R8 ;  /* 0x007228080700b5a7 */ /* 0x000ea4000806007f */
[----:B--2---:R-:W-:Y:S05]  /*8ad0*/  @!P3 BRA `(.L_x_91) ;  /* 0xfffffffc00f0b947 */ /* 0x004fea000383ffff */
[----:B------:R-:W-:Y:S05]  /*8ae0*/  BRA `(.L_x_122) ;  /* 0xfffffff000907947 */ /* 0x000fea000383ffff */
.L_x_97:
[----:B-1----:R1:W2:Y:S02]  /*8af0*/  SYNCS.PHASECHK.TRANS64.TRYWAIT P3, [R7+URZ+0x7228], R8 ;  /* 0x00722808070075a7 */ /* 0x0022a4000806017f */
[----:B--2---:R-:W-:Y:S05]  /*8b00*/  @!P3 NANOSLEEP.SYNCS 0x989680 ;  /* 0x009896800000b95d */ /* 0x004fea0003900000 */
[----:B------:R-:W2:Y:S02]  /*8b10*/  @!P3 SYNCS.PHASECHK.TRANS64 P3, [R7+URZ+0x7228], R8 ;  /* 0x007228080700b5a7 */ /* 0x000ea4000806007f */
[----:B--2---:R-:W-:Y:S05]  /*8b20*/  @!P3 BRA `(.L_x_97) ;  /* 0xfffffffc00f0b947 */ /* 0x004fea000383ffff */
[----:B------:R-:W-:Y:S05]  /*8b30*/  BRA `(.L_x_123) ;  /* 0xfffffff4003c7947 */ /* 0x000fea000383ffff */
.L_x_102:
[----:B-1----:R1:W2:Y:S02]  /*8b40*/  SYNCS.PHASECHK.TRANS64.TRYWAIT P3, [R7+URZ+0x7228], R8 ;  /* 0x00722808070075a7 */ /* 0x0022a4000806017f */
[----:B--2---:R-:W-:Y:S05]  /*8b50*/  @!P3 NANOSLEEP.SYNCS 0x989680 ;  /* 0x009896800000b95d */ /* 0x004fea0003900000 */
[----:B------:R-:W2:Y:S02]  /*8b60*/  @!P3 SYNCS.PHASECHK.TRANS64 P3, [R7+URZ+0x7228], R8 ;  /* 0x007228080700b5a7 */ /* 0x000ea4000806007f */
[----:B--2---:R-:W-:Y:S05]  /*8b70*/  @!P3 BRA `(.L_x_102) ;  /* 0xfffffffc00f0b947 */ /* 0x004fea000383ffff */
[----:B------:R-:W-:Y:S05]  /*8b80*/  BRA `(.L_x_124) ;  /* 0xfffffff400cc7947 */ /* 0x000fea000383ffff */
        .weak           $__internal_0_$__cuda_sm20_rcp_rn_f32_slowpath
        .type           $__internal_0_$__cuda_sm20_rcp_rn_f32_slowpath,@function
        .size           $__internal_0_$__cuda_sm20_rcp_rn_f32_slowpath,(.L_x_130 - $__internal_0_$__cuda_sm20_rcp_rn_f32_slowpath)
$__internal_0_$__cuda_sm20_rcp_rn_f32_slowpath:
[----:B------:R-:W-:Y:S01]  /*8b90*/  SHF.L.U32 R0, R3, 0x1, RZ ;  /* 0x0000000103007819 */ /* 0x000fe200000006ff */
[----:B------:R-:W-:Y:S03]  /*8ba0*/  BSSY B2, `(.L_x_125) ;  /* 0x0000030000027945 */ /* 0x000fe60003800000 */
[----:B------:R-:W-:-:S04]  /*8bb0*/  SHF.R.U32.HI R21, RZ, 0x18, R0 ;  /* 0x00000018ff157819 */ /* 0x000fc80000011600 */
[----:B------:R-:W-:-:S13]  /*8bc0*/  ISETP.NE.U32.AND P0, PT, R21, RZ, PT ;  /* 0x000000ff1500720c */ /* 0x000fda0003f05070 */
[----:B------:R-:W-:Y:S05]  /*8bd0*/  @P0 BRA `(.L_x_126) ;  /* 0x0000000000280947 */ /* 0x000fea0003800000 */
[----:B------:R-:W-:-:S05]  /*8be0*/  IMAD.SHL.U32 R0, R3, 0x2, RZ ;  /* 0x0000000203007824 */ /* 0x000fca00078e00ff */
[----:B------:R-:W-:-:S13]  /*8bf0*/  ISETP.NE.AND P0, PT, R0, RZ, PT ;  /* 0x000000ff0000720c */ /* 0x000fda0003f05270 */
[----:B------:R-:W-:Y:S01]  /*8c00*/  @P0 FFMA R7, R3, 1.84467440737095516160e+19, RZ ;  /* 0x5f80000003070823 */ /* 0x000fe200000000ff */
[----:B------:R-:W-:Y:S08]  /*8c10*/  @!P0 MUFU.RCP R6, R3 ;  /* 0x0000000300068308 */ /* 0x000ff00000001000 */
[----:B------:R-:W1:Y:S02]  /*8c20*/  @P0 MUFU.RCP R0, R7 ;  /* 0x0000000700000308 */ /* 0x000e640000001000 */
[----:B-1----:R-:W-:-:S04]  /*8c30*/  @P0 FFMA R12, R7, R0, -1 ;  /* 0xbf800000070c0423 */ /* 0x002fc80000000000 */
[----:B------:R-:W-:-:S04]  /*8c40*/  @P0 FADD.FTZ R13, -R12, -RZ ;  /* 0x800000ff0c0d0221 */ /* 0x000fc80000010100 */
[----:B------:R-:W-:-:S04]  /*8c50*/  @P0 FFMA R0, R0, R13, R0 ;  /* 0x0000000d00000223 */ /* 0x000fc80000000000 */
[----:B------:R-:W-:Y:S01]  /*8c60*/  @P0 FFMA R6, R0, 1.84467440737095516160e+19, RZ ;  /* 0x5f80000000060823 */ /* 0x000fe200000000ff */
[----:B------:R-:W-:Y:S06]  /*8c70*/  BRA `(.L_x_127) ;  /* 0x0000000000887947 */ /* 0x000fec0003800000 */
.L_x_126:
[----:B------:R-:W-:-:S04]  /*8c80*/  IADD3 R24, R21, -0xfd, RZ ;  /* 0xffffff0315187810 */ /* 0x000fc80007ffe0ff */
[----:B------:R-:W-:-:S13]  /*8c90*/  ISETP.GT.U32.AND P0, PT, R24, 0x1, PT ;  /* 0x000000011800780c */ /* 0x000fda0003f04070 */
[----:B------:R-:W-:Y:S05]  /*8ca0*/  @P0 BRA `(.L_x_128) ;  /* 0x0000000000780947 */ /* 0x000fea0003800000 */
[----:B------:R-:W-:Y:S01]  /*8cb0*/  LOP3.LUT R0, R3, 0x7fffff, RZ, 0xc0, !PT ;  /* 0x007fffff03007812 */ /* 0x000fe200078ec0ff */
[----:B------:R-:W-:-:S03]  /*8cc0*/  IMAD.MOV.U32 R13, RZ, RZ, 0x3 ;  /* 0x00000003ff0d7424 */ /* 0x000fc600078e00ff */
[----:B------:R-:W-:Y:S02]  /*8cd0*/  LOP3.LUT R0, R0, 0x3f800000, RZ, 0xfc, !PT ;  /* 0x3f80000000007812 */ /* 0x000fe400078efcff */
[----:B------:R-:W-:Y:S02]  /*8ce0*/  SHF.L.U32 R13, R13, R24, RZ ;  /* 0x000000180d0d7219 */ /* 0x000fe400000006ff */
[----:B------:R-:W1:Y:S02]  /*8cf0*/  MUFU.RCP R7, R0 ;  /* 0x0000000000077308 */ /* 0x000e640000001000 */
[----:B-1----:R-:W-:-:S04]  /*8d00*/  FFMA R6, R0, R7, -1 ;  /* 0xbf80000000067423 */ /* 0x002fc80000000007 */
[----:B------:R-:W-:-:S04]  /*8d10*/  FADD.FTZ R6, -R6, -RZ ;  /* 0x800000ff06067221 */ /* 0x000fc80000010100 */
[CCC-:B------:R-:W-:Y:S01]  /*8d20*/  FFMA.RM R12, R7.reuse, R6.reuse, R7.reuse ;  /* 0x00000006070c7223 */ /* 0x1c0fe20000004007 */
[----:B------:R-:W-:-:S04]  /*8d30*/  FFMA.RP R7, R7, R6, R7 ;  /* 0x0000000607077223 */ /* 0x000fc80000008007 */
[C---:B------:R-:W-:Y:S02]  /*8d40*/  LOP3.LUT R6, R12.reuse, 0x7fffff, RZ, 0xc0, !PT ;  /* 0x007fffff0c067812 */ /* 0x040fe400078ec0ff */
[----:B------:R-:W-:Y:S02]  /*8d50*/  FSETP.NEU.FTZ.AND P0, PT, R12, R7, PT ;  /* 0x000000070c00720b */ /* 0x000fe40003f1d000 */
[----:B------:R-:W-:Y:S02]  /*8d60*/  LOP3.LUT R6, R6, 0x800000, RZ, 0xfc, !PT ;  /* 0x0080000006067812 */ /* 0x000fe400078efcff */
[----:B------:R-:W-:Y:S02]  /*8d70*/  SEL R7, RZ, 0xffffffff, !P0 ;  /* 0xffffffffff077807 */ /* 0x000fe40004000000 */
[----:B------:R-:W-:Y:S02]  /*8d80*/  LOP3.LUT R13, R13, R6, RZ, 0xc0, !PT ;  /* 0x000000060d0d7212 */ /* 0x000fe400078ec0ff */
[----:B------:R-:W-:-:S02]  /*8d90*/  IADD3 R7, -R7, RZ, RZ ;  /* 0x000000ff07077210 */ /* 0x000fc40007ffe1ff */
[-C--:B------:R-:W-:Y:S02]  /*8da0*/  SHF.R.U32.HI R13, RZ, R24.reuse, R13 ;  /* 0x00000018ff0d7219 */ /* 0x080fe4000001160d */
[----:B------:R-:W-:Y:S02]  /*8db0*/  LOP3.LUT P1, RZ, R7, R24, R6, 0xf8, !PT ;  /* 0x0000001807ff7212 */ /* 0x000fe4000782f806 */
[C---:B------:R-:W-:Y:S02]  /*8dc0*/  LOP3.LUT P0, RZ, R13.reuse, 0x1, RZ, 0xc0, !PT ;  /* 0x000000010dff7812 */ /* 0x040fe4000780c0ff */
[----:B------:R-:W-:Y:S02]  /*8dd0*/  LOP3.LUT P2, RZ, R13, 0x2, RZ, 0xc0, !PT ;  /* 0x000000020dff7812 */ /* 0x000fe4000784c0ff */
[----:B------:R-:W-:Y:S02]  /*8de0*/  IADD3 R7, R21, -0xfc, RZ ;  /* 0xffffff0415077810 */ /* 0x000fe40007ffe0ff */
[----:B------:R-:W-:-:S02]  /*8df0*/  PLOP3.LUT P0, PT, P0, P1, P2, 0xe0, 0x0 ;  /* 0x000000000000781c */ /* 0x000fc40000703c20 */
[----:B------:R-:W-:Y:S02]  /*8e00*/  LOP3.LUT P1, RZ, R3, 0x7fffff, RZ, 0xc0, !PT ;  /* 0x007fffff03ff7812 */ /* 0x000fe4000782c0ff */
[----:B------:R-:W-:Y:S02]  /*8e10*/  SEL R0, RZ, 0x1, !P0 ;  /* 0x00000001ff007807 */ /* 0x000fe40004000000 */
[----:B------:R-:W-:-:S03]  /*8e20*/  SHF.R.U32.HI R6, RZ, R7, R6 ;  /* 0x00000007ff067219 */ /* 0x000fc60000011606 */
[----:B------:R-:W-:-:S05]  /*8e30*/  IMAD.MOV R0, RZ, RZ, -R0 ;  /* 0x000000ffff007224 */ /* 0x000fca00078e0a00 */
[----:B------:R-:W-:-:S13]  /*8e40*/  ISETP.GE.AND P0, PT, R0, RZ, PT ;  /* 0x000000ff0000720c */ /* 0x000fda0003f06270 */
[----:B------:R-:W-:-:S05]  /*8e50*/  @!P0 VIADD R6, R6, 0x1 ;  /* 0x0000000106068836 */ /* 0x000fca0000000000 */
[----:B------:R-:W-:-:S04]  /*8e60*/  @!P1 SHF.L.U32 R6, R6, 0x1, RZ ;  /* 0x0000000106069819 */ /* 0x000fc800000006ff */
[----:B------:R-:W-:Y:S01]  /*8e70*/  LOP3.LUT R6, R6, 0x80000000, R3, 0xf8, !PT ;  /* 0x8000000006067812 */ /* 0x000fe200078ef803 */
[----:B------:R-:W-:Y:S06]  /*8e80*/  BRA `(.L_x_127) ;  /* 0x0000000000047947 */ /* 0x000fec0003800000 */
.L_x_128:
[----:B------:R1:W2:Y:S02]  /*8e90*/  MUFU.RCP R6, R3 ;  /* 0x0000000300067308 */ /* 0x0002a40000001000 */
.L_x_127:
[----:B------:R-:W-:Y:S05]  /*8ea0*/  BSYNC B2 ;  /* 0x0000000000027941 */ /* 0x000fea0003800000 */
.L_x_125:
[----:B--2---:R-:W-:Y:S01]  /*8eb0*/  IMAD.MOV.U32 R0, RZ, RZ, R6 ;  /* 0x000000ffff007224 */ /* 0x004fe200078e0006 */
[----:B------:R-:W-:Y:S01]  /*8ec0*/  MOV R6, R14 ;  /* 0x0000000e00067202 */ /* 0x000fe20000000f00 */
[----:B------:R-:W-:-:S04]  /*8ed0*/  IMAD.MOV.U32 R7, RZ, RZ, 0x0 ;  /* 0x00000000ff077424 */ /* 0x000fc800078e00ff */
[----:B-1----:R-:W-:Y:S05]  /*8ee0*/  RET.REL.NODEC R6 `(_ZN7cutlass13device_kernelINS_4fmha6kernel28FmhaKernelTmaWarpSpecializedINS1_10collective30FmhaMainloopTmaWarpSpecializedINS_6half_tEffN4cute5tupleIJNS7_1CILi128EEESA_NS9_ILi16EEEEEENS8_IJiNS9_ILi1EEENS8_IJiiEEEEEESF_SF_NS4_13DefaultFusionEJNS2_6OptionILNS2_3TagE0ENS9_ILb1EEEEENSH_ILSI_2ESJ_EEEEENS4_15FmhaFwdEpilogueIS6_fNS8_IJNS9_ILi64EEESB_SA_EEEEENS2_23PersistentTileSchedulerEJSK_SL_EEEEEvNT_6ParamsE) ;  /* 0xffffff7006447950 */ /* 0x002fea0003c3ffff */
.L_x_129:
[----:B------:R-:W-:-:S00]  /*8ef0*/  BRA `(.L_x_129) ;  /* 0xfffffffc00fc7947 */ /* 0x000fc0000383ffff */
[----:B------:R-:W-:-:S00]  /*8f00*/  NOP ;  /* 0x0000000000007918 */ /* 0x000fc00000000000 */
[----:B------:R-:W-:-:S00]  /*8f10*/  NOP ;  /* 0x0000000000007918 */ /* 0x000fc00000000000 */
[----:B------:R-:W-:-:S00]  /*8f20*/  NOP ;  /* 0x0000000000007918 */ /* 0x000fc00000000000 */
[----:B------:R-:W-:-:S00]  /*8f30*/  NOP ;  /* 0x0000000000007918 */ /* 0x000fc00000000000 */
[----:B------:R-:W-:-:S00]  /*8f40*/  NOP ;  /* 0x0000000000007918 */ /* 0x000fc00000000000 */
[----:B------:R-:W-:-:S00]  /*8f50*/  NOP ;  /* 0x0000000000007918 */ /* 0x000fc00000000000 */
[----:B------:R-:W-:-:S00]  /*8f60*/  NOP ;  /* 0x0000000000007918 */ /* 0x000fc00000000000 */
[----:B------:R-:W-:-:S00]  /*8f70*/  NOP ;  /* 0x0000000000007918 */ /* 0x000fc00000000000 */
.L_x_130:


//--------------------- .nv.global.init           --------------------------
	.section	.nv.global.init,"aw",@progbits
.nv.global.init:
	.type		$str$24,@object
	.size		$str$24,($str$25 - $str$24)
$str$24:
        /*0000*/ 	.byte	0x28, 0x61, 0x64, 0x64, 0x72, 0x65, 0x73, 0x73, 0x20, 0x26, 0x20, 0x6d, 0x61, 0x73, 0x6b, 0x29
        /*0010*/ 	.byte	0x20, 0x3d, 0x3d, 0x20, 0x30, 0x00
	.type		$str$25,@object
	.size		$str$25,(__unnamed_1 - $str$25)
$str$25:
        /*0016*/ 	.byte	0x2f, 0x74, 0x6d, 0x70, 0x2f, 0x63, 0x75, 0x74, 0x6c, 0x61, 0x73, 0x73, 0x5f, 0x73, 0x77, 0x65
        /*0026*/ 	.byte	0x65, 0x70, 0x5f, 0x73, 0x72, 0x63, 0x2f, 0x69, 0x6e, 0x63, 0x6c, 0x75, 0x64, 0x65, 0x2f, 0x63
        /*0036*/ 	.byte	0x75, 0x74, 0x65, 0x2f, 0x70, 0x6f, 0x69, 0x6e, 0x74, 0x65, 0x72, 0x5f, 0x66, 0x6c, 0x61, 0x67
        /*0046*/ 	.byte	0x67, 0x65, 0x64, 0x2e, 0x68, 0x70, 0x70, 0x00
	.type		__unnamed_1,@object
	.size		__unnamed_1,(.L_0 - __unnamed_1)
__unnamed_1:
        /*004e*/ 	.byte	0x61, 0x75, 0x74, 0x6f, 0x20, 0x63, 0x75, 0x74, 0x65, 0x3a, 0x3a, 0x61, 0x73, 0x5f, 0x70, 0x6f
        /* <DEDUP_REMOVED lines=27> */
        /*020e*/ 	.byte	0x3e, 0x3e, 0x5d, 0x00
.L_0:


//--------------------- .nv.shared._ZN7cutlass13device_kernelINS_4fmha6kernel28FmhaKernelTmaWarpSpecializedINS1_10collective30FmhaMainloopTmaWarpSpecializedINS_6half_tEffN4cute5tupleIJNS7_1CILi128EEESA_NS9_ILi16EEEEEENS8_IJiNS9_ILi1EEENS8_IJiiEEEEEESF_SF_NS4_13DefaultFusionEJNS2_6OptionILNS2_3TagE0ENS9_ILb1EEEEENSH_ILSI_2ESJ_EEEEENS4_15FmhaFwdEpilogueIS6_fNS8_IJNS9_ILi64EEESB_SA_EEEEENS2_23PersistentTileSchedulerEJSK_SL_EEEEEvNT_6ParamsE --------------------------
	.section	.nv.shared._ZN7cutlass13device_kernelINS_4fmha6kernel28FmhaKernelTmaWarpSpecializedINS1_10collective30FmhaMainloopTmaWarpSpecializedINS_6half_tEffN4cute5tupleIJNS7_1CILi128EEESA_NS9_ILi16EEEEEENS8_IJiNS9_ILi1EEENS8_IJiiEEEEEESF_SF_NS4_13DefaultFusionEJNS2_6OptionILNS2_3TagE0ENS9_ILb1EEEEENSH_ILSI_2ESJ_EEEEENS4_15FmhaFwdEpilogueIS6_fNS8_IJNS9_ILi64EEESB_SA_EEEEENS2_23PersistentTileSchedulerEJSK_SL_EEEEEvNT_6ParamsE,"aw",@nobits
	.sectionflags	@""
	.align	16
	.zero		1024


//--------------------- .nv.shared.reserved.0     --------------------------
	.section	.nv.shared.reserved.0,"aw",@nobits
	.weak		__nv_reservedSMEM_offset_0_alias
	.size		__nv_reservedSMEM_offset_0_alias, 0, 0
	.other		__nv_reservedSMEM_offset_0_alias,@"STO_CUDA_RESERVED_SHARED STV_DEFAULT"
__nv_reservedSMEM_offset_0_alias:
	.zero		0


//--------------------- .nv.global                --------------------------
	.section	.nv.global,"aw",@nobits
.nv.global:
	.type		_ZN39_INTERNAL_f0679ba3_4_k_cu_ee8ab7f4_30314cute1_E,@object
	.size		_ZN39_INTERNAL_f0679ba3_4_k_cu_ee8ab7f4_30314cute1_E,(_ZN39_INTERNAL_f0679ba3_4_k_cu_ee8ab7f4_30314cuda3std3__45__cpo6cbeginE - _ZN39_INTERNAL_f0679ba3_4_k_cu_ee8ab7f4_30314cute1_E)
_ZN39_INTERNAL_f0679ba3_4_k_cu_ee8ab7f4_30314cute1_E:
	.zero		1
	.type		_ZN39_INTERNAL_f0679ba3_4_k_cu_ee8ab7f4_30314cuda3std3__45__cpo6cbeginE,@object
	.size		_ZN39_INTERNAL_f0679ba3_4_k_cu_ee8ab7f4_30314cuda3std3__45__cpo6cbeginE,(_ZN39_INTERNAL_f0679ba3_4_k_cu_ee8ab7f4_30314cuda3std3__48in_placeE - _ZN39_INTERNAL_f0679ba3_4_k_cu_ee8ab7f4_30314cuda3std3__45__cpo6cbeginE)
_ZN39_INTERNAL_f0679ba3_4_k_cu_ee8ab7f4_30314cuda3std3__45__cpo6cbeginE:
	.zero		1
	.type		_ZN39_INTERNAL_f0679ba3_4_k_cu_ee8ab7f4_30314cuda3std3__48in_placeE,@object
	.size		_ZN39_INTERNAL_f0679ba3_4_k_cu_ee8ab7f4_30314cuda3std3__48in_placeE,(_ZN39_INTERNAL_f0679ba3_4_k_cu_ee8ab7f4_30314cuda3std6ranges3__45__cpo9iter_moveE - _ZN39_INTERNAL_f0679ba3_4_k_cu_ee8ab7f4_30314cuda3std3__48in_placeE)
_ZN39_INTERNAL_f0679ba3_4_k_cu_ee8ab7f4_30314cuda3std3__48in_placeE:
	.zero		1
	.type		_ZN39_INTERNAL_f0679ba3_4_k_cu_ee8ab7f4_30314cuda3std6ranges3__45__cpo9iter_moveE,@object
	.size		_ZN39_INTERNAL_f0679ba3_4_k_cu_ee8ab7f4_30314cuda3std6ranges3__45__cpo9iter_moveE,(_ZN39_INTERNAL_f0679ba3_4_k_cu_ee8ab7f4_30314cuda3std3__45__cpo5beginE - _ZN39_INTERNAL_f0679ba3_4_k_cu_ee8ab7f4_30314cuda3std6ranges3__45__cpo9iter_moveE)
_ZN39_INTERNAL_f0679ba3_4_k_cu_ee8ab7f4_30314cuda3std6ranges3__45__cpo9iter_moveE:
	.zero		1
	.type		_ZN39_INTERNAL_f0679ba3_4_k_cu_ee8ab7f4_30314cuda3std3__45__cpo5beginE,@object
	.size		_ZN39_INTERNAL_f0679ba3_4_k_cu_ee8ab7f4_30314cuda3std3__45__cpo5beginE,(_ZN39_INTERNAL_f0679ba3_4_k_cu_ee8ab7f4_30314cuda3std3__441_GLOBAL__N__f0679ba3_4_k_cu_ee8ab7f4_30316ignoreE - _ZN39_INTERNAL_f0679ba3_4_k_cu_ee8ab7f4_30314cuda3std3__45__cpo5beginE)
_ZN39_INTERNAL_f0679ba3_4_k_cu_ee8ab7f4_30314cuda3std3__45__cpo5beginE:
	.zero		1
	.type		_ZN39_INTERNAL_f0679ba3_4_k_cu_ee8ab7f4_30314cuda3std3__441_GLOBAL__N__f0679ba3_4_k_cu_ee8ab7f4_30316ignoreE,@object
	.size		_ZN39_INTERNAL_f0679ba3_4_k_cu_ee8ab7f4_30314cuda3std3__441_GLOBAL__N__f0679ba3_4_k_cu_ee8ab7f4_30316ignoreE,(_ZN39_INTERNAL_f0679ba3_4_k_cu_ee8ab7f4_30314cute7productE - _ZN39_INTERNAL_f0679ba3_4_k_cu_ee8ab7f4_30314cuda3std3__441_GLOBAL__N__f0679ba3_4_k_cu_ee8ab7f4_30316ignoreE)
_ZN39_INTERNAL_f0679ba3_4_k_cu_ee8ab7f4_30314cuda3std3__441_GLOBAL__N__f0679ba3_4_k_cu_ee8ab7f4_30316ignoreE:
	.zero		1
	.type		_ZN39_INTERNAL_f0679ba3_4_k_cu_ee8ab7f4_30314cute7productE,@object
	.size		_ZN39_INTERNAL_f0679ba3_4_k_cu_ee8ab7f4_30314cute7productE,(_ZN39_INTERNAL_f0679ba3_4_k_cu_ee8ab7f4_30314cuda3std3__45__cpo3endE - _ZN39_INTERNAL_f0679ba3_4_k_cu_ee8ab7f4_30314cute7productE)
_ZN39_INTERNAL_f0679ba3_4_k_cu_ee8ab7f4_30314cute7productE:
	.zero		1
	.type		_ZN39_INTERNAL_f0679ba3_4_k_cu_ee8ab7f4_30314cuda3std3__45__cpo3endE,@object
	.size		_ZN39_INTERNAL_f0679ba3_4_k_cu_ee8ab7f4_30314cuda3std3__45__cpo3endE,(_ZN39_INTERNAL_f0679ba3_4_k_cu_ee8ab7f4_30314cuda3std3__419piecewise_constructE - _ZN39_INTERNAL_f0679ba3_4_k_cu_ee8ab7f4_30314cuda3std3__45__cpo3endE)
_ZN39_INTERNAL_f0679ba3_4_k_cu_ee8ab7f4_30314cuda3std3__45__cpo3endE:
	.zero		1
	.type		_ZN39_INTERNAL_f0679ba3_4_k_cu_ee8ab7f4_30314cuda3std3__419piecewise_constructE,@object
	.size		_ZN39_INTERNAL_f0679ba3_4_k_cu_ee8ab7f4_30314cuda3std3__419piecewise_constructE,(_ZN39_INTERNAL_f0679ba3_4_k_cu_ee8ab7f4_30314cuda3std3__45__cpo4cendE - _ZN39_INTERNAL_f0679ba3_4_k_cu_ee8ab7f4_30314cuda3std3__419piecewise_constructE)
_ZN39_INTERNAL_f0679ba3_4_k_cu_ee8ab7f4_30314cuda3std3__419piecewise_constructE:
	.zero		1
	.type		_ZN39_INTERNAL_f0679ba3_4_k_cu_ee8ab7f4_30314cuda3std3__45__cpo4cendE,@object
	.size		_ZN39_INTERNAL_f0679ba3_4_k_cu_ee8ab7f4_30314cuda3std3__45__cpo4cendE,(_ZN39_INTERNAL_f0679ba3_4_k_cu_ee8ab7f4_30314cuda3std6ranges3__45__cpo4swapE - _ZN39_INTERNAL_f0679ba3_4_k_cu_ee8ab7f4_30314cuda3std3__45__cpo4cendE)
_ZN39_INTERNAL_f0679ba3_4_k_cu_ee8ab7f4_30314cuda3std3__45__cpo4cendE:
	.zero		1
	.type		_ZN39_INTERNAL_f0679ba3_4_k_cu_ee8ab7f4_30314cuda3std6ranges3__45__cpo4swapE,@object
	.size		_ZN39_INTERNAL_f0679ba3_4_k_cu_ee8ab7f4_30314cuda3std6ranges3__45__cpo4swapE,(.L_8 - _ZN39_INTERNAL_f0679ba3_4_k_cu_ee8ab7f4_30314cuda3std6ranges3__45__cpo4swapE)
_ZN39_INTERNAL_f0679ba3_4_k_cu_ee8ab7f4_30314cuda3std6ranges3__45__cpo4swapE:
	.zero		1
.L_8:


//--------------------- .nv.constant0._ZN7cutlass13device_kernelINS_4fmha6kernel28FmhaKernelTmaWarpSpecializedINS1_10collective30FmhaMainloopTmaWarpSpecializedINS_6half_tEffN4cute5tupleIJNS7_1CILi128EEESA_NS9_ILi16EEEEEENS8_IJiNS9_ILi1EEENS8_IJiiEEEEEESF_SF_NS4_13DefaultFusionEJNS2_6OptionILNS2_3TagE0ENS9_ILb1EEEEENSH_ILSI_2ESJ_EEEEENS4_15FmhaFwdEpilogueIS6_fNS8_IJNS9_ILi64EEESB_SA_EEEEENS2_23PersistentTileSchedulerEJSK_SL_EEEEEvNT_6ParamsE --------------------------
	.section	.nv.constant0._ZN7cutlass13device_kernelINS_4fmha6kernel28FmhaKernelTmaWarpSpecializedINS1_10collective30FmhaMainloopTmaWarpSpecializedINS_6half_tEffN4cute5tupleIJNS7_1CILi128EEESA_NS9_ILi16EEEEEENS8_IJiNS9_ILi1EEENS8_IJiiEEEEEESF_SF_NS4_13DefaultFusionEJNS2_6OptionILNS2_3TagE0ENS9_ILb1EEEEENSH_ILSI_2ESJ_EEEEENS4_15FmhaFwdEpilogueIS6_fNS8_IJNS9_ILi64EEESB_SA_EEEEENS2_23PersistentTileSchedulerEJSK_SL_EEEEEvNT_6ParamsE,"a",@progbits
	.sectionflags	@""
	.align	4
.nv.constant0._ZN7cutlass13device_kernelINS_4fmha6kernel28FmhaKernelTmaWarpSpecializedINS1_10collective30FmhaMainloopTmaWarpSpecializedINS_6half_tEffN4cute5tupleIJNS7_1CILi128EEESA_NS9_ILi16EEEEEENS8_IJiNS9_ILi1EEENS8_IJiiEEEEEESF_SF_NS4_13DefaultFusionEJNS2_6OptionILNS2_3TagE0ENS9_ILb1EEEEENSH_ILSI_2ESJ_EEEEENS4_15FmhaFwdEpilogueIS6_fNS8_IJNS9_ILi64EEESB_SA_EEEEENS2_23PersistentTileSchedulerEJSK_SL_EEEEEvNT_6ParamsE:
	.zero		2688


//--------------------- SYMBOLS --------------------------

	.type		.nv.reservedSmem.offset0,@object
	.size		.nv.reservedSmem.offset0,0x4
	.type		__assertfail,@function
